	.target	sm_80

	.elftype	@"ET_EXEC"


//--------------------- .note.nv.tkinfo           --------------------------
	.section	.note.nv.tkinfo,"",@"SHT_NOTE"
	.sectionflags	@"SHF_NOTE_NV_TKINFO"
	.tkinfo
        /*0018*/ 	.word	0x00000002
        /*0030*/ 	.string	""
        /*0030*/ 	.string	"ptxas"
        /*0030*/ 	.string	"Cuda compilation tools, release 13.0, V13.0.88"
        /*0030*/ 	.string	"Build cuda_13.0.r13.0/compiler.36424714_0"
        /*0030*/ 	.string	"-arch sm_80 -m 64 "



//--------------------- .note.nv.cuinfo           --------------------------
	.section	.note.nv.cuinfo,"",@"SHT_NOTE"
	.sectionflags	@"SHF_NOTE_NV_CUINFO"
        /*0018*/ 	.short	0x0002
        /*001a*/ 	.short	0x0050
        /*001c*/ 	.short	0x0082
	.zero		2


//--------------------- .nv.info                  --------------------------
	.section	.nv.info,"",@"SHT_CUDA_INFO"
	.align	4


	//----- nvinfo : EIATTR_REGCOUNT
	.align		4
        /*0000*/ 	.byte	0x04, 0x2f
        /*0002*/ 	.short	(.L_31 - .L_30)
	.align		4
.L_30:
        /*0004*/ 	.word	index@(_ZN4vllm35silu_and_mul_per_block_quant_kernelIfN3c1013Float8_e4m3fnELb1ELi128EEEvPT0_PfPKT_PKfi)
        /*0008*/ 	.word	0x00000012


	//----- nvinfo : EIATTR_FRAME_SIZE
	.align		4
.L_31:
        /*000c*/ 	.byte	0x04, 0x11
        /*000e*/ 	.short	(.L_33 - .L_32)
	.align		4
.L_32:
        /*0010*/ 	.word	index@(_ZN4vllm35silu_and_mul_per_block_quant_kernelIfN3c1013Float8_e4m3fnELb1ELi128EEEvPT0_PfPKT_PKfi)
        /*0014*/ 	.word	0x00000000


	//----- nvinfo : EIATTR_REGCOUNT
	.align		4
.L_33:
        /*0018*/ 	.byte	0x04, 0x2f
        /*001a*/ 	.short	(.L_35 - .L_34)
	.align		4
.L_34:
        /*001c*/ 	.word	index@(_ZN4vllm35silu_and_mul_per_block_quant_kernelIfN3c1013Float8_e4m3fnELb0ELi128EEEvPT0_PfPKT_PKfi)
        /*0020*/ 	.word	0x00000010


	//----- nvinfo : EIATTR_FRAME_SIZE
	.align		4
.L_35:
        /*0024*/ 	.byte	0x04, 0x11
        /*0026*/ 	.short	(.L_37 - .L_36)
	.align		4
.L_36:
        /*0028*/ 	.word	index@(_ZN4vllm35silu_and_mul_per_block_quant_kernelIfN3c1013Float8_e4m3fnELb0ELi128EEEvPT0_PfPKT_PKfi)
        /*002c*/ 	.word	0x00000000


	//----- nvinfo : EIATTR_REGCOUNT
	.align		4
.L_37:
        /*0030*/ 	.byte	0x04, 0x2f
        /*0032*/ 	.short	(.L_39 - .L_38)
	.align		4
.L_38:
        /*0034*/ 	.word	index@(_ZN4vllm35silu_and_mul_per_block_quant_kernelIfN3c1013Float8_e4m3fnELb1ELi64EEEvPT0_PfPKT_PKfi)
        /*0038*/ 	.word	0x00000012


	//----- nvinfo : EIATTR_FRAME_SIZE
	.align		4
.L_39:
        /*003c*/ 	.byte	0x04, 0x11
        /*003e*/ 	.short	(.L_41 - .L_40)
	.align		4
.L_40:
        /*0040*/ 	.word	index@(_ZN4vllm35silu_and_mul_per_block_quant_kernelIfN3c1013Float8_e4m3fnELb1ELi64EEEvPT0_PfPKT_PKfi)
        /*0044*/ 	.word	0x00000000


	//----- nvinfo : EIATTR_REGCOUNT
	.align		4
.L_41:
        /*0048*/ 	.byte	0x04, 0x2f
        /*004a*/ 	.short	(.L_43 - .L_42)
	.align		4
.L_42:
        /*004c*/ 	.word	index@(_ZN4vllm35silu_and_mul_per_block_quant_kernelIfN3c1013Float8_e4m3fnELb0ELi64EEEvPT0_PfPKT_PKfi)
        /*0050*/ 	.word	0x0000000f


	//----- nvinfo : EIATTR_FRAME_SIZE
	.align		4
.L_43:
        /*0054*/ 	.byte	0x04, 0x11
        /*0056*/ 	.short	(.L_45 - .L_44)
	.align		4
.L_44:
        /*0058*/ 	.word	index@(_ZN4vllm35silu_and_mul_per_block_quant_kernelIfN3c1013Float8_e4m3fnELb0ELi64EEEvPT0_PfPKT_PKfi)
        /*005c*/ 	.word	0x00000000


	//----- nvinfo : EIATTR_REGCOUNT
	.align		4
.L_45:
        /*0060*/ 	.byte	0x04, 0x2f
        /*0062*/ 	.short	(.L_47 - .L_46)
	.align		4
.L_46:
        /*0064*/ 	.word	index@(_ZN4vllm35silu_and_mul_per_block_quant_kernelIfaLb1ELi128EEEvPT0_PfPKT_PKfi)
        /*0068*/ 	.word	0x00000012


	//----- nvinfo : EIATTR_FRAME_SIZE
	.align		4
.L_47:
        /*006c*/ 	.byte	0x04, 0x11
        /*006e*/ 	.short	(.L_49 - .L_48)
	.align		4
.L_48:
        /*0070*/ 	.word	index@(_ZN4vllm35silu_and_mul_per_block_quant_kernelIfaLb1ELi128EEEvPT0_PfPKT_PKfi)
        /*0074*/ 	.word	0x00000000


	//----- nvinfo : EIATTR_REGCOUNT
	.align		4
.L_49:
        /*0078*/ 	.byte	0x04, 0x2f
        /*007a*/ 	.short	(.L_51 - .L_50)
	.align		4
.L_50:
        /*007c*/ 	.word	index@(_ZN4vllm35silu_and_mul_per_block_quant_kernelIfaLb0ELi128EEEvPT0_PfPKT_PKfi)
        /*0080*/ 	.word	0x00000010


	//----- nvinfo : EIATTR_FRAME_SIZE
	.align		4
.L_51:
        /*0084*/ 	.byte	0x04, 0x11
        /*0086*/ 	.short	(.L_53 - .L_52)
	.align		4
.L_52:
        /*0088*/ 	.word	index@(_ZN4vllm35silu_and_mul_per_block_quant_kernelIfaLb0ELi128EEEvPT0_PfPKT_PKfi)
        /*008c*/ 	.word	0x00000000


	//----- nvinfo : EIATTR_REGCOUNT
	.align		4
.L_53:
        /*0090*/ 	.byte	0x04, 0x2f
        /*0092*/ 	.short	(.L_55 - .L_54)
	.align		4
.L_54:
        /*0094*/ 	.word	index@(_ZN4vllm35silu_and_mul_per_block_quant_kernelIfaLb1ELi64EEEvPT0_PfPKT_PKfi)
        /*0098*/ 	.word	0x00000012


	//----- nvinfo : EIATTR_FRAME_SIZE
	.align		4
.L_55:
        /*009c*/ 	.byte	0x04, 0x11
        /*009e*/ 	.short	(.L_57 - .L_56)
	.align		4
.L_56:
        /*00a0*/ 	.word	index@(_ZN4vllm35silu_and_mul_per_block_quant_kernelIfaLb1ELi64EEEvPT0_PfPKT_PKfi)
        /*00a4*/ 	.word	0x00000000


	//----- nvinfo : EIATTR_REGCOUNT
	.align		4
.L_57:
        /*00a8*/ 	.byte	0x04, 0x2f
        /*00aa*/ 	.short	(.L_59 - .L_58)
	.align		4
.L_58:
        /*00ac*/ 	.word	index@(_ZN4vllm35silu_and_mul_per_block_quant_kernelIfaLb0ELi64EEEvPT0_PfPKT_PKfi)
        /*00b0*/ 	.word	0x0000000f


	//----- nvinfo : EIATTR_FRAME_SIZE
	.align		4
.L_59:
        /*00b4*/ 	.byte	0x04, 0x11
        /*00b6*/ 	.short	(.L_61 - .L_60)
	.align		4
.L_60:
        /*00b8*/ 	.word	index@(_ZN4vllm35silu_and_mul_per_block_quant_kernelIfaLb0ELi64EEEvPT0_PfPKT_PKfi)
        /*00bc*/ 	.word	0x00000000


	//----- nvinfo : EIATTR_REGCOUNT
	.align		4
.L_61:
        /*00c0*/ 	.byte	0x04, 0x2f
        /*00c2*/ 	.short	(.L_63 - .L_62)
	.align		4
.L_62:
        /*00c4*/ 	.word	index@(_ZN4vllm35silu_and_mul_per_block_quant_kernelIN3c104HalfENS1_13Float8_e4m3fnELb1ELi128EEEvPT0_PfPKT_PKfi)
        /*00c8*/ 	.word	0x00000012


	//----- nvinfo : EIATTR_FRAME_SIZE
	.align		4
.L_63:
        /*00cc*/ 	.byte	0x04, 0x11
        /*00ce*/ 	.short	(.L_65 - .L_64)
	.align		4
.L_64:
        /*00d0*/ 	.word	index@(_ZN4vllm35silu_and_mul_per_block_quant_kernelIN3c104HalfENS1_13Float8_e4m3fnELb1ELi128EEEvPT0_PfPKT_PKfi)
        /*00d4*/ 	.word	0x00000000


	//----- nvinfo : EIATTR_REGCOUNT
	.align		4
.L_65:
        /*00d8*/ 	.byte	0x04, 0x2f
        /*00da*/ 	.short	(.L_67 - .L_66)
	.align		4
.L_66:
        /*00dc*/ 	.word	index@(_ZN4vllm35silu_and_mul_per_block_quant_kernelIN3c104HalfENS1_13Float8_e4m3fnELb0ELi128EEEvPT0_PfPKT_PKfi)
        /*00e0*/ 	.word	0x00000010


	//----- nvinfo : EIATTR_FRAME_SIZE
	.align		4
.L_67:
        /*00e4*/ 	.byte	0x04, 0x11
        /*00e6*/ 	.short	(.L_69 - .L_68)
	.align		4
.L_68:
        /*00e8*/ 	.word	index@(_ZN4vllm35silu_and_mul_per_block_quant_kernelIN3c104HalfENS1_13Float8_e4m3fnELb0ELi128EEEvPT0_PfPKT_PKfi)
        /*00ec*/ 	.word	0x00000000


	//----- nvinfo : EIATTR_REGCOUNT
	.align		4
.L_69:
        /*00f0*/ 	.byte	0x04, 0x2f
        /*00f2*/ 	.short	(.L_71 - .L_70)
	.align		4
.L_70:
        /*00f4*/ 	.word	index@(_ZN4vllm35silu_and_mul_per_block_quant_kernelIN3c104HalfENS1_13Float8_e4m3fnELb1ELi64EEEvPT0_PfPKT_PKfi)
        /*00f8*/ 	.word	0x00000012


	//----- nvinfo : EIATTR_FRAME_SIZE
	.align		4
.L_71:
        /*00fc*/ 	.byte	0x04, 0x11
        /*00fe*/ 	.short	(.L_73 - .L_72)
	.align		4
.L_72:
        /*0100*/ 	.word	index@(_ZN4vllm35silu_and_mul_per_block_quant_kernelIN3c104HalfENS1_13Float8_e4m3fnELb1ELi64EEEvPT0_PfPKT_PKfi)
        /*0104*/ 	.word	0x00000000


	//----- nvinfo : EIATTR_REGCOUNT
	.align		4
.L_73:
        /*0108*/ 	.byte	0x04, 0x2f
        /*010a*/ 	.short	(.L_75 - .L_74)
	.align		4
.L_74:
        /*010c*/ 	.word	index@(_ZN4vllm35silu_and_mul_per_block_quant_kernelIN3c104HalfENS1_13Float8_e4m3fnELb0ELi64EEEvPT0_PfPKT_PKfi)
        /*0110*/ 	.word	0x0000000f


	//----- nvinfo : EIATTR_FRAME_SIZE
	.align		4
.L_75:
        /*0114*/ 	.byte	0x04, 0x11
        /*0116*/ 	.short	(.L_77 - .L_76)
	.align		4
.L_76:
        /*0118*/ 	.word	index@(_ZN4vllm35silu_and_mul_per_block_quant_kernelIN3c104HalfENS1_13Float8_e4m3fnELb0ELi64EEEvPT0_PfPKT_PKfi)
        /*011c*/ 	.word	0x00000000


	//----- nvinfo : EIATTR_REGCOUNT
	.align		4
.L_77:
        /*0120*/ 	.byte	0x04, 0x2f
        /*0122*/ 	.short	(.L_79 - .L_78)
	.align		4
.L_78:
        /*0124*/ 	.word	index@(_ZN4vllm35silu_and_mul_per_block_quant_kernelIN3c104HalfEaLb1ELi128EEEvPT0_PfPKT_PKfi)
        /*0128*/ 	.word	0x00000012


	//----- nvinfo : EIATTR_FRAME_SIZE
	.align		4
.L_79:
        /*012c*/ 	.byte	0x04, 0x11
        /*012e*/ 	.short	(.L_81 - .L_80)
	.align		4
.L_80:
        /*0130*/ 	.word	index@(_ZN4vllm35silu_and_mul_per_block_quant_kernelIN3c104HalfEaLb1ELi128EEEvPT0_PfPKT_PKfi)
        /*0134*/ 	.word	0x00000000


	//----- nvinfo : EIATTR_REGCOUNT
	.align		4
.L_81:
        /*0138*/ 	.byte	0x04, 0x2f
        /*013a*/ 	.short	(.L_83 - .L_82)
	.align		4
.L_82:
        /*013c*/ 	.word	index@(_ZN4vllm35silu_and_mul_per_block_quant_kernelIN3c104HalfEaLb0ELi128EEEvPT0_PfPKT_PKfi)
        /*0140*/ 	.word	0x00000010


	//----- nvinfo : EIATTR_FRAME_SIZE
	.align		4
.L_83:
        /*0144*/ 	.byte	0x04, 0x11
        /*0146*/ 	.short	(.L_85 - .L_84)
	.align		4
.L_84:
        /*0148*/ 	.word	index@(_ZN4vllm35silu_and_mul_per_block_quant_kernelIN3c104HalfEaLb0ELi128EEEvPT0_PfPKT_PKfi)
        /*014c*/ 	.word	0x00000000


	//----- nvinfo : EIATTR_REGCOUNT
	.align		4
.L_85:
        /*0150*/ 	.byte	0x04, 0x2f
        /*0152*/ 	.short	(.L_87 - .L_86)
	.align		4
.L_86:
        /*0154*/ 	.word	index@(_ZN4vllm35silu_and_mul_per_block_quant_kernelIN3c104HalfEaLb1ELi64EEEvPT0_PfPKT_PKfi)
        /*0158*/ 	.word	0x00000012


	//----- nvinfo : EIATTR_FRAME_SIZE
	.align		4
.L_87:
        /*015c*/ 	.byte	0x04, 0x11
        /*015e*/ 	.short	(.L_89 - .L_88)
	.align		4
.L_88:
        /*0160*/ 	.word	index@(_ZN4vllm35silu_and_mul_per_block_quant_kernelIN3c104HalfEaLb1ELi64EEEvPT0_PfPKT_PKfi)
        /*0164*/ 	.word	0x00000000


	//----- nvinfo : EIATTR_REGCOUNT
	.align		4
.L_89:
        /*0168*/ 	.byte	0x04, 0x2f
        /*016a*/ 	.short	(.L_91 - .L_90)
	.align		4
.L_90:
        /*016c*/ 	.word	index@(_ZN4vllm35silu_and_mul_per_block_quant_kernelIN3c104HalfEaLb0ELi64EEEvPT0_PfPKT_PKfi)
        /*0170*/ 	.word	0x0000000f


	//----- nvinfo : EIATTR_FRAME_SIZE
	.align		4
.L_91:
        /*0174*/ 	.byte	0x04, 0x11
        /*0176*/ 	.short	(.L_93 - .L_92)
	.align		4
.L_92:
        /*0178*/ 	.word	index@(_ZN4vllm35silu_and_mul_per_block_quant_kernelIN3c104HalfEaLb0ELi64EEEvPT0_PfPKT_PKfi)
        /*017c*/ 	.word	0x00000000


	//----- nvinfo : EIATTR_REGCOUNT
	.align		4
.L_93:
        /*0180*/ 	.byte	0x04, 0x2f
        /*0182*/ 	.short	(.L_95 - .L_94)
	.align		4
.L_94:
        /*0184*/ 	.word	index@(_ZN4vllm35silu_and_mul_per_block_quant_kernelIN3c108BFloat16ENS1_13Float8_e4m3fnELb1ELi128EEEvPT0_PfPKT_PKfi)
        /*0188*/ 	.word	0x00000012


	//----- nvinfo : EIATTR_FRAME_SIZE
	.align		4
.L_95:
        /*018c*/ 	.byte	0x04, 0x11
        /*018e*/ 	.short	(.L_97 - .L_96)
	.align		4
.L_96:
        /*0190*/ 	.word	index@(_ZN4vllm35silu_and_mul_per_block_quant_kernelIN3c108BFloat16ENS1_13Float8_e4m3fnELb1ELi128EEEvPT0_PfPKT_PKfi)
        /*0194*/ 	.word	0x00000000


	//----- nvinfo : EIATTR_REGCOUNT
	.align		4
.L_97:
        /*0198*/ 	.byte	0x04, 0x2f
        /*019a*/ 	.short	(.L_99 - .L_98)
	.align		4
.L_98:
        /*019c*/ 	.word	index@(_ZN4vllm35silu_and_mul_per_block_quant_kernelIN3c108BFloat16ENS1_13Float8_e4m3fnELb0ELi128EEEvPT0_PfPKT_PKfi)
        /*01a0*/ 	.word	0x00000010


	//----- nvinfo : EIATTR_FRAME_SIZE
	.align		4
.L_99:
        /*01a4*/ 	.byte	0x04, 0x11
        /*01a6*/ 	.short	(.L_101 - .L_100)
	.align		4
.L_100:
        /*01a8*/ 	.word	index@(_ZN4vllm35silu_and_mul_per_block_quant_kernelIN3c108BFloat16ENS1_13Float8_e4m3fnELb0ELi128EEEvPT0_PfPKT_PKfi)
        /*01ac*/ 	.word	0x00000000


	//----- nvinfo : EIATTR_REGCOUNT
	.align		4
.L_101:
        /*01b0*/ 	.byte	0x04, 0x2f
        /*01b2*/ 	.short	(.L_103 - .L_102)
	.align		4
.L_102:
        /*01b4*/ 	.word	index@(_ZN4vllm35silu_and_mul_per_block_quant_kernelIN3c108BFloat16ENS1_13Float8_e4m3fnELb1ELi64EEEvPT0_PfPKT_PKfi)
        /*01b8*/ 	.word	0x00000012


	//----- nvinfo : EIATTR_FRAME_SIZE
	.align		4
.L_103:
        /*01bc*/ 	.byte	0x04, 0x11
        /*01be*/ 	.short	(.L_105 - .L_104)
	.align		4
.L_104:
        /*01c0*/ 	.word	index@(_ZN4vllm35silu_and_mul_per_block_quant_kernelIN3c108BFloat16ENS1_13Float8_e4m3fnELb1ELi64EEEvPT0_PfPKT_PKfi)
        /*01c4*/ 	.word	0x00000000


	//----- nvinfo : EIATTR_REGCOUNT
	.align		4
.L_105:
        /*01c8*/ 	.byte	0x04, 0x2f
        /*01ca*/ 	.short	(.L_107 - .L_106)
	.align		4
.L_106:
        /*01cc*/ 	.word	index@(_ZN4vllm35silu_and_mul_per_block_quant_kernelIN3c108BFloat16ENS1_13Float8_e4m3fnELb0ELi64EEEvPT0_PfPKT_PKfi)
        /*01d0*/ 	.word	0x0000000f


	//----- nvinfo : EIATTR_FRAME_SIZE
	.align		4
.L_107:
        /*01d4*/ 	.byte	0x04, 0x11
        /*01d6*/ 	.short	(.L_109 - .L_108)
	.align		4
.L_108:
        /*01d8*/ 	.word	index@(_ZN4vllm35silu_and_mul_per_block_quant_kernelIN3c108BFloat16ENS1_13Float8_e4m3fnELb0ELi64EEEvPT0_PfPKT_PKfi)
        /*01dc*/ 	.word	0x00000000


	//----- nvinfo : EIATTR_REGCOUNT
	.align		4
.L_109:
        /*01e0*/ 	.byte	0x04, 0x2f
        /*01e2*/ 	.short	(.L_111 - .L_110)
	.align		4
.L_110:
        /*01e4*/ 	.word	index@(_ZN4vllm35silu_and_mul_per_block_quant_kernelIN3c108BFloat16EaLb1ELi128EEEvPT0_PfPKT_PKfi)
        /*01e8*/ 	.word	0x00000012


	//----- nvinfo : EIATTR_FRAME_SIZE
	.align		4
.L_111:
        /*01ec*/ 	.byte	0x04, 0x11
        /*01ee*/ 	.short	(.L_113 - .L_112)
	.align		4
.L_112:
        /*01f0*/ 	.word	index@(_ZN4vllm35silu_and_mul_per_block_quant_kernelIN3c108BFloat16EaLb1ELi128EEEvPT0_PfPKT_PKfi)
        /*01f4*/ 	.word	0x00000000


	//----- nvinfo : EIATTR_REGCOUNT
	.align		4
.L_113:
        /*01f8*/ 	.byte	0x04, 0x2f
        /*01fa*/ 	.short	(.L_115 - .L_114)
	.align		4
.L_114:
        /*01fc*/ 	.word	index@(_ZN4vllm35silu_and_mul_per_block_quant_kernelIN3c108BFloat16EaLb0ELi128EEEvPT0_PfPKT_PKfi)
        /*0200*/ 	.word	0x00000010


	//----- nvinfo : EIATTR_FRAME_SIZE
	.align		4
.L_115:
        /*0204*/ 	.byte	0x04, 0x11
        /*0206*/ 	.short	(.L_117 - .L_116)
	.align		4
.L_116:
        /*0208*/ 	.word	index@(_ZN4vllm35silu_and_mul_per_block_quant_kernelIN3c108BFloat16EaLb0ELi128EEEvPT0_PfPKT_PKfi)
        /*020c*/ 	.word	0x00000000


	//----- nvinfo : EIATTR_REGCOUNT
	.align		4
.L_117:
        /*0210*/ 	.byte	0x04, 0x2f
        /*0212*/ 	.short	(.L_119 - .L_118)
	.align		4
.L_118:
        /*0214*/ 	.word	index@(_ZN4vllm35silu_and_mul_per_block_quant_kernelIN3c108BFloat16EaLb1ELi64EEEvPT0_PfPKT_PKfi)
        /*0218*/ 	.word	0x00000012


	//----- nvinfo : EIATTR_FRAME_SIZE
	.align		4
.L_119:
        /*021c*/ 	.byte	0x04, 0x11
        /*021e*/ 	.short	(.L_121 - .L_120)
	.align		4
.L_120:
        /*0220*/ 	.word	index@(_ZN4vllm35silu_and_mul_per_block_quant_kernelIN3c108BFloat16EaLb1ELi64EEEvPT0_PfPKT_PKfi)
        /*0224*/ 	.word	0x00000000


	//----- nvinfo : EIATTR_REGCOUNT
	.align		4
.L_121:
        /*0228*/ 	.byte	0x04, 0x2f
        /*022a*/ 	.short	(.L_123 - .L_122)
	.align		4
.L_122:
        /*022c*/ 	.word	index@(_ZN4vllm35silu_and_mul_per_block_quant_kernelIN3c108BFloat16EaLb0ELi64EEEvPT0_PfPKT_PKfi)
        /*0230*/ 	.word	0x0000000f


	//----- nvinfo : EIATTR_FRAME_SIZE
	.align		4
.L_123:
        /*0234*/ 	.byte	0x04, 0x11
        /*0236*/ 	.short	(.L_125 - .L_124)
	.align		4
.L_124:
        /*0238*/ 	.word	index@(_ZN4vllm35silu_and_mul_per_block_quant_kernelIN3c108BFloat16EaLb0ELi64EEEvPT0_PfPKT_PKfi)
        /*023c*/ 	.word	0x00000000


	//----- nvinfo : EIATTR_MIN_STACK_SIZE
	.align		4
.L_125:
        /*0240*/ 	.byte	0x04, 0x12
        /*0242*/ 	.short	(.L_127 - .L_126)
	.align		4
.L_126:
        /*0244*/ 	.word	index@(_ZN4vllm35silu_and_mul_per_block_quant_kernelIN3c108BFloat16EaLb0ELi64EEEvPT0_PfPKT_PKfi)
        /*0248*/ 	.word	0x00000000


	//----- nvinfo : EIATTR_MIN_STACK_SIZE
	.align		4
.L_127:
        /*024c*/ 	.byte	0x04, 0x12
        /*024e*/ 	.short	(.L_129 - .L_128)
	.align		4
.L_128:
        /*0250*/ 	.word	index@(_ZN4vllm35silu_and_mul_per_block_quant_kernelIN3c108BFloat16EaLb1ELi64EEEvPT0_PfPKT_PKfi)
        /*0254*/ 	.word	0x00000000


	//----- nvinfo : EIATTR_MIN_STACK_SIZE
	.align		4
.L_129:
        /*0258*/ 	.byte	0x04, 0x12
        /*025a*/ 	.short	(.L_131 - .L_130)
	.align		4
.L_130:
        /*025c*/ 	.word	index@(_ZN4vllm35silu_and_mul_per_block_quant_kernelIN3c108BFloat16EaLb0ELi128EEEvPT0_PfPKT_PKfi)
        /*0260*/ 	.word	0x00000000


	//----- nvinfo : EIATTR_MIN_STACK_SIZE
	.align		4
.L_131:
        /*0264*/ 	.byte	0x04, 0x12
        /*0266*/ 	.short	(.L_133 - .L_132)
	.align		4
.L_132:
        /*0268*/ 	.word	index@(_ZN4vllm35silu_and_mul_per_block_quant_kernelIN3c108BFloat16EaLb1ELi128EEEvPT0_PfPKT_PKfi)
        /*026c*/ 	.word	0x00000000


	//----- nvinfo : EIATTR_MIN_STACK_SIZE
	.align		4
.L_133:
        /*0270*/ 	.byte	0x04, 0x12
        /*0272*/ 	.short	(.L_135 - .L_134)
	.align		4
.L_134:
        /*0274*/ 	.word	index@(_ZN4vllm35silu_and_mul_per_block_quant_kernelIN3c108BFloat16ENS1_13Float8_e4m3fnELb0ELi64EEEvPT0_PfPKT_PKfi)
        /*0278*/ 	.word	0x00000000


	//----- nvinfo : EIATTR_MIN_STACK_SIZE
	.align		4
.L_135:
        /*027c*/ 	.byte	0x04, 0x12
        /*027e*/ 	.short	(.L_137 - .L_136)
	.align		4
.L_136:
        /*0280*/ 	.word	index@(_ZN4vllm35silu_and_mul_per_block_quant_kernelIN3c108BFloat16ENS1_13Float8_e4m3fnELb1ELi64EEEvPT0_PfPKT_PKfi)
        /*0284*/ 	.word	0x00000000


	//----- nvinfo : EIATTR_MIN_STACK_SIZE
	.align		4
.L_137:
        /*0288*/ 	.byte	0x04, 0x12
        /*028a*/ 	.short	(.L_139 - .L_138)
	.align		4
.L_138:
        /*028c*/ 	.word	index@(_ZN4vllm35silu_and_mul_per_block_quant_kernelIN3c108BFloat16ENS1_13Float8_e4m3fnELb0ELi128EEEvPT0_PfPKT_PKfi)
        /*0290*/ 	.word	0x00000000


	//----- nvinfo : EIATTR_MIN_STACK_SIZE
	.align		4
.L_139:
        /*0294*/ 	.byte	0x04, 0x12
        /*0296*/ 	.short	(.L_141 - .L_140)
	.align		4
.L_140:
        /*0298*/ 	.word	index@(_ZN4vllm35silu_and_mul_per_block_quant_kernelIN3c108BFloat16ENS1_13Float8_e4m3fnELb1ELi128EEEvPT0_PfPKT_PKfi)
        /*029c*/ 	.word	0x00000000


	//----- nvinfo : EIATTR_MIN_STACK_SIZE
	.align		4
.L_141:
        /*02a0*/ 	.byte	0x04, 0x12
        /*02a2*/ 	.short	(.L_143 - .L_142)
	.align		4
.L_142:
        /*02a4*/ 	.word	index@(_ZN4vllm35silu_and_mul_per_block_quant_kernelIN3c104HalfEaLb0ELi64EEEvPT0_PfPKT_PKfi)
        /*02a8*/ 	.word	0x00000000


	//----- nvinfo : EIATTR_MIN_STACK_SIZE
	.align		4
.L_143:
        /*02ac*/ 	.byte	0x04, 0x12
        /*02ae*/ 	.short	(.L_145 - .L_144)
	.align		4
.L_144:
        /*02b0*/ 	.word	index@(_ZN4vllm35silu_and_mul_per_block_quant_kernelIN3c104HalfEaLb1ELi64EEEvPT0_PfPKT_PKfi)
        /*02b4*/ 	.word	0x00000000


	//----- nvinfo : EIATTR_MIN_STACK_SIZE
	.align		4
.L_145:
        /*02b8*/ 	.byte	0x04, 0x12
        /*02ba*/ 	.short	(.L_147 - .L_146)
	.align		4
.L_146:
        /*02bc*/ 	.word	index@(_ZN4vllm35silu_and_mul_per_block_quant_kernelIN3c104HalfEaLb0ELi128EEEvPT0_PfPKT_PKfi)
        /*02c0*/ 	.word	0x00000000


	//----- nvinfo : EIATTR_MIN_STACK_SIZE
	.align		4
.L_147:
        /*02c4*/ 	.byte	0x04, 0x12
        /*02c6*/ 	.short	(.L_149 - .L_148)
	.align		4
.L_148:
        /*02c8*/ 	.word	index@(_ZN4vllm35silu_and_mul_per_block_quant_kernelIN3c104HalfEaLb1ELi128EEEvPT0_PfPKT_PKfi)
        /*02cc*/ 	.word	0x00000000


	//----- nvinfo : EIATTR_MIN_STACK_SIZE
	.align		4
.L_149:
        /*02d0*/ 	.byte	0x04, 0x12
        /*02d2*/ 	.short	(.L_151 - .L_150)
	.align		4
.L_150:
        /*02d4*/ 	.word	index@(_ZN4vllm35silu_and_mul_per_block_quant_kernelIN3c104HalfENS1_13Float8_e4m3fnELb0ELi64EEEvPT0_PfPKT_PKfi)
        /*02d8*/ 	.word	0x00000000


	//----- nvinfo : EIATTR_MIN_STACK_SIZE
	.align		4
.L_151:
        /*02dc*/ 	.byte	0x04, 0x12
        /*02de*/ 	.short	(.L_153 - .L_152)
	.align		4
.L_152:
        /*02e0*/ 	.word	index@(_ZN4vllm35silu_and_mul_per_block_quant_kernelIN3c104HalfENS1_13Float8_e4m3fnELb1ELi64EEEvPT0_PfPKT_PKfi)
        /*02e4*/ 	.word	0x00000000


	//----- nvinfo : EIATTR_MIN_STACK_SIZE
	.align		4
.L_153:
        /*02e8*/ 	.byte	0x04, 0x12
        /*02ea*/ 	.short	(.L_155 - .L_154)
	.align		4
.L_154:
        /*02ec*/ 	.word	index@(_ZN4vllm35silu_and_mul_per_block_quant_kernelIN3c104HalfENS1_13Float8_e4m3fnELb0ELi128EEEvPT0_PfPKT_PKfi)
        /*02f0*/ 	.word	0x00000000


	//----- nvinfo : EIATTR_MIN_STACK_SIZE
	.align		4
.L_155:
        /*02f4*/ 	.byte	0x04, 0x12
        /*02f6*/ 	.short	(.L_157 - .L_156)
	.align		4
.L_156:
        /*02f8*/ 	.word	index@(_ZN4vllm35silu_and_mul_per_block_quant_kernelIN3c104HalfENS1_13Float8_e4m3fnELb1ELi128EEEvPT0_PfPKT_PKfi)
        /*02fc*/ 	.word	0x00000000


	//----- nvinfo : EIATTR_MIN_STACK_SIZE
	.align		4
.L_157:
        /*0300*/ 	.byte	0x04, 0x12
        /*0302*/ 	.short	(.L_159 - .L_158)
	.align		4
.L_158:
        /*0304*/ 	.word	index@(_ZN4vllm35silu_and_mul_per_block_quant_kernelIfaLb0ELi64EEEvPT0_PfPKT_PKfi)
        /*0308*/ 	.word	0x00000000


	//----- nvinfo : EIATTR_MIN_STACK_SIZE
	.align		4
.L_159:
        /*030c*/ 	.byte	0x04, 0x12
        /*030e*/ 	.short	(.L_161 - .L_160)
	.align		4
.L_160:
        /*0310*/ 	.word	index@(_ZN4vllm35silu_and_mul_per_block_quant_kernelIfaLb1ELi64EEEvPT0_PfPKT_PKfi)
        /*0314*/ 	.word	0x00000000


	//----- nvinfo : EIATTR_MIN_STACK_SIZE
	.align		4
.L_161:
        /*0318*/ 	.byte	0x04, 0x12
        /*031a*/ 	.short	(.L_163 - .L_162)
	.align		4
.L_162:
        /*031c*/ 	.word	index@(_ZN4vllm35silu_and_mul_per_block_quant_kernelIfaLb0ELi128EEEvPT0_PfPKT_PKfi)
        /*0320*/ 	.word	0x00000000


	//----- nvinfo : EIATTR_MIN_STACK_SIZE
	.align		4
.L_163:
        /*0324*/ 	.byte	0x04, 0x12
        /*0326*/ 	.short	(.L_165 - .L_164)
	.align		4
.L_164:
        /*0328*/ 	.word	index@(_ZN4vllm35silu_and_mul_per_block_quant_kernelIfaLb1ELi128EEEvPT0_PfPKT_PKfi)
        /*032c*/ 	.word	0x00000000


	//----- nvinfo : EIATTR_MIN_STACK_SIZE
	.align		4
.L_165:
        /*0330*/ 	.byte	0x04, 0x12
        /*0332*/ 	.short	(.L_167 - .L_166)
	.align		4
.L_166:
        /*0334*/ 	.word	index@(_ZN4vllm35silu_and_mul_per_block_quant_kernelIfN3c1013Float8_e4m3fnELb0ELi64EEEvPT0_PfPKT_PKfi)
        /*0338*/ 	.word	0x00000000


	//----- nvinfo : EIATTR_MIN_STACK_SIZE
	.align		4
.L_167:
        /*033c*/ 	.byte	0x04, 0x12
        /*033e*/ 	.short	(.L_169 - .L_168)
	.align		4
.L_168:
        /*0340*/ 	.word	index@(_ZN4vllm35silu_and_mul_per_block_quant_kernelIfN3c1013Float8_e4m3fnELb1ELi64EEEvPT0_PfPKT_PKfi)
        /*0344*/ 	.word	0x00000000


	//----- nvinfo : EIATTR_MIN_STACK_SIZE
	.align		4
.L_169:
        /*0348*/ 	.byte	0x04, 0x12
        /*034a*/ 	.short	(.L_171 - .L_170)
	.align		4
.L_170:
        /*034c*/ 	.word	index@(_ZN4vllm35silu_and_mul_per_block_quant_kernelIfN3c1013Float8_e4m3fnELb0ELi128EEEvPT0_PfPKT_PKfi)
        /*0350*/ 	.word	0x00000000


	//----- nvinfo : EIATTR_MIN_STACK_SIZE
	.align		4
.L_171:
        /*0354*/ 	.byte	0x04, 0x12
        /*0356*/ 	.short	(.L_173 - .L_172)
	.align		4
.L_172:
        /*0358*/ 	.word	index@(_ZN4vllm35silu_and_mul_per_block_quant_kernelIfN3c1013Float8_e4m3fnELb1ELi128EEEvPT0_PfPKT_PKfi)
        /*035c*/ 	.word	0x00000000
.L_173:


//--------------------- .nv.info._ZN4vllm35silu_and_mul_per_block_quant_kernelIN3c108BFloat16EaLb0ELi64EEEvPT0_PfPKT_PKfi --------------------------
	.section	.nv.info._ZN4vllm35silu_and_mul_per_block_quant_kernelIN3c108BFloat16EaLb0ELi64EEEvPT0_PfPKT_PKfi,"",@"SHT_CUDA_INFO"
	.sectionflags	@""
	.align	4


	//----- nvinfo : EIATTR_CUDA_API_VERSION
	.align		4
        /*0000*/ 	.byte	0x04, 0x37
        /*0002*/ 	.short	(.L_175 - .L_174)
.L_174:
        /*0004*/ 	.word	0x00000082


	//----- nvinfo : EIATTR_SW2861232_WAR
	.align		4
.L_175:
        /*0008*/ 	.byte	0x01, 0x35
	.zero		2


	//----- nvinfo : EIATTR_PARAM_CBANK
	.align		4
        /*000c*/ 	.byte	0x04, 0x0a
        /*000e*/ 	.short	(.L_177 - .L_176)
	.align		4
.L_176:
        /*0010*/ 	.word	index@(.nv.constant0._ZN4vllm35silu_and_mul_per_block_quant_kernelIN3c108BFloat16EaLb0ELi64EEEvPT0_PfPKT_PKfi)
        /*0014*/ 	.short	0x0160
        /*0016*/ 	.short	0x0024


	//----- nvinfo : EIATTR_CBANK_PARAM_SIZE
	.align		4
.L_177:
        /*0018*/ 	.byte	0x03, 0x19
        /*001a*/ 	.short	0x0024


	//----- nvinfo : EIATTR_KPARAM_INFO
	.align		4
        /*001c*/ 	.byte	0x04, 0x17
        /*001e*/ 	.short	(.L_179 - .L_178)
.L_178:
        /*0020*/ 	.word	0x00000000
        /*0024*/ 	.short	0x0004
        /*0026*/ 	.short	0x0020
        /*0028*/ 	.byte	0x00, 0xf0, 0x11, 0x00


	//----- nvinfo : EIATTR_KPARAM_INFO
	.align		4
.L_179:
        /*002c*/ 	.byte	0x04, 0x17
        /*002e*/ 	.short	(.L_181 - .L_180)
.L_180:
        /*0030*/ 	.word	0x00000000
        /*0034*/ 	.short	0x0003
        /*0036*/ 	.short	0x0018
        /*0038*/ 	.byte	0x00, 0xf0, 0x21, 0x00


	//----- nvinfo : EIATTR_KPARAM_INFO
	.align		4
.L_181:
        /*003c*/ 	.byte	0x04, 0x17
        /*003e*/ 	.short	(.L_183 - .L_182)
.L_182:
        /*0040*/ 	.word	0x00000000
        /*0044*/ 	.short	0x0002
        /*0046*/ 	.short	0x0010
        /*0048*/ 	.byte	0x00, 0xf0, 0x21, 0x00


	//----- nvinfo : EIATTR_KPARAM_INFO
	.align		4
.L_183:
        /*004c*/ 	.byte	0x04, 0x17
        /*004e*/ 	.short	(.L_185 - .L_184)
.L_184:
        /*0050*/ 	.word	0x00000000
        /*0054*/ 	.short	0x0001
        /*0056*/ 	.short	0x0008
        /*0058*/ 	.byte	0x00, 0xf0, 0x21, 0x00


	//----- nvinfo : EIATTR_KPARAM_INFO
	.align		4
.L_185:
        /*005c*/ 	.byte	0x04, 0x17
        /*005e*/ 	.short	(.L_187 - .L_186)
.L_186:
        /*0060*/ 	.word	0x00000000
        /*0064*/ 	.short	0x0000
        /*0066*/ 	.short	0x0000
        /*0068*/ 	.byte	0x00, 0xf0, 0x21, 0x00


	//----- nvinfo : EIATTR_MAXREG_COUNT
	.align		4
.L_187:
        /*006c*/ 	.byte	0x03, 0x1b
        /*006e*/ 	.short	0x00ff


	//----- nvinfo : EIATTR_NUM_BARRIERS
	.align		4
        /*0070*/ 	.byte	0x02, 0x4c
        /*0072*/ 	.byte	0x01
	.zero		1


	//----- nvinfo : EIATTR_MERCURY_ISA_VERSION
	.align		4
        /*0074*/ 	.byte	0x03, 0x5f
        /*0076*/ 	.short	0x0000


	//----- nvinfo : EIATTR_EXIT_INSTR_OFFSETS
	.align		4
        /*0078*/ 	.byte	0x04, 0x1c
        /*007a*/ 	.short	(.L_189 - .L_188)


	//   ....[0]....
.L_188:
        /*007c*/ 	.word	0x00000630


	//----- nvinfo : EIATTR_CRS_STACK_SIZE
	.align		4
.L_189:
        /*0080*/ 	.byte	0x04, 0x1e
        /*0082*/ 	.short	(.L_191 - .L_190)
.L_190:
        /*0084*/ 	.word	0x00000000
.L_191:


//--------------------- .nv.info._ZN4vllm35silu_and_mul_per_block_quant_kernelIN3c108BFloat16EaLb1ELi64EEEvPT0_PfPKT_PKfi --------------------------
	.section	.nv.info._ZN4vllm35silu_and_mul_per_block_quant_kernelIN3c108BFloat16EaLb1ELi64EEEvPT0_PfPKT_PKfi,"",@"SHT_CUDA_INFO"
	.sectionflags	@""
	.align	4


	//----- nvinfo : EIATTR_CUDA_API_VERSION
	.align		4
        /*0000*/ 	.byte	0x04, 0x37
        /*0002*/ 	.short	(.L_193 - .L_192)
.L_192:
        /*0004*/ 	.word	0x00000082


	//----- nvinfo : EIATTR_SW2861232_WAR
	.align		4
.L_193:
        /*0008*/ 	.byte	0x01, 0x35
	.zero		2


	//----- nvinfo : EIATTR_PARAM_CBANK
	.align		4
        /*000c*/ 	.byte	0x04, 0x0a
        /*000e*/ 	.short	(.L_195 - .L_194)
	.align		4
.L_194:
        /*0010*/ 	.word	index@(.nv.constant0._ZN4vllm35silu_and_mul_per_block_quant_kernelIN3c108BFloat16EaLb1ELi64EEEvPT0_PfPKT_PKfi)
        /*0014*/ 	.short	0x0160
        /*0016*/ 	.short	0x0024


	//----- nvinfo : EIATTR_CBANK_PARAM_SIZE
	.align		4
.L_195:
        /*0018*/ 	.byte	0x03, 0x19
        /*001a*/ 	.short	0x0024


	//----- nvinfo : EIATTR_KPARAM_INFO
	.align		4
        /*001c*/ 	.byte	0x04, 0x17
        /*001e*/ 	.short	(.L_197 - .L_196)
.L_196:
        /*0020*/ 	.word	0x00000000
        /*0024*/ 	.short	0x0004
        /*0026*/ 	.short	0x0020
        /*0028*/ 	.byte	0x00, 0xf0, 0x11, 0x00


	//----- nvinfo : EIATTR_KPARAM_INFO
	.align		4
.L_197:
        /*002c*/ 	.byte	0x04, 0x17
        /*002e*/ 	.short	(.L_199 - .L_198)
.L_198:
        /*0030*/ 	.word	0x00000000
        /*0034*/ 	.short	0x0003
        /*0036*/ 	.short	0x0018
        /*0038*/ 	.byte	0x00, 0xf0, 0x21, 0x00


	//----- nvinfo : EIATTR_KPARAM_INFO
	.align		4
.L_199:
        /*003c*/ 	.byte	0x04, 0x17
        /*003e*/ 	.short	(.L_201 - .L_200)
.L_200:
        /*0040*/ 	.word	0x00000000
        /*0044*/ 	.short	0x0002
        /*0046*/ 	.short	0x0010
        /*0048*/ 	.byte	0x00, 0xf0, 0x21, 0x00


	//----- nvinfo : EIATTR_KPARAM_INFO
	.align		4
.L_201:
        /*004c*/ 	.byte	0x04, 0x17
        /*004e*/ 	.short	(.L_203 - .L_202)
.L_202:
        /*0050*/ 	.word	0x00000000
        /*0054*/ 	.short	0x0001
        /*0056*/ 	.short	0x0008
        /*0058*/ 	.byte	0x00, 0xf0, 0x21, 0x00


	//----- nvinfo : EIATTR_KPARAM_INFO
	.align		4
.L_203:
        /*005c*/ 	.byte	0x04, 0x17
        /*005e*/ 	.short	(.L_205 - .L_204)
.L_204:
        /*0060*/ 	.word	0x00000000
        /*0064*/ 	.short	0x0000
        /*0066*/ 	.short	0x0000
        /*0068*/ 	.byte	0x00, 0xf0, 0x21, 0x00


	//----- nvinfo : EIATTR_MAXREG_COUNT
	.align		4
.L_205:
        /*006c*/ 	.byte	0x03, 0x1b
        /*006e*/ 	.short	0x00ff


	//----- nvinfo : EIATTR_NUM_BARRIERS
	.align		4
        /*0070*/ 	.byte	0x02, 0x4c
        /*0072*/ 	.byte	0x01
	.zero		1


	//----- nvinfo : EIATTR_MERCURY_ISA_VERSION
	.align		4
        /*0074*/ 	.byte	0x03, 0x5f
        /*0076*/ 	.short	0x0000


	//----- nvinfo : EIATTR_EXIT_INSTR_OFFSETS
	.align		4
        /*0078*/ 	.byte	0x04, 0x1c
        /*007a*/ 	.short	(.L_207 - .L_206)


	//   ....[0]....
.L_206:
        /*007c*/ 	.word	0x00000630


	//----- nvinfo : EIATTR_CRS_STACK_SIZE
	.align		4
.L_207:
        /*0080*/ 	.byte	0x04, 0x1e
        /*0082*/ 	.short	(.L_209 - .L_208)
.L_208:
        /*0084*/ 	.word	0x00000000
.L_209:


//--------------------- .nv.info._ZN4vllm35silu_and_mul_per_block_quant_kernelIN3c108BFloat16EaLb0ELi128EEEvPT0_PfPKT_PKfi --------------------------
	.section	.nv.info._ZN4vllm35silu_and_mul_per_block_quant_kernelIN3c108BFloat16EaLb0ELi128EEEvPT0_PfPKT_PKfi,"",@"SHT_CUDA_INFO"
	.sectionflags	@""
	.align	4


	//----- nvinfo : EIATTR_CUDA_API_VERSION
	.align		4
        /*0000*/ 	.byte	0x04, 0x37
        /*0002*/ 	.short	(.L_211 - .L_210)
.L_210:
        /*0004*/ 	.word	0x00000082


	//----- nvinfo : EIATTR_SW2861232_WAR
	.align		4
.L_211:
        /*0008*/ 	.byte	0x01, 0x35
	.zero		2


	//----- nvinfo : EIATTR_PARAM_CBANK
	.align		4
        /*000c*/ 	.byte	0x04, 0x0a
        /*000e*/ 	.short	(.L_213 - .L_212)
	.align		4
.L_212:
        /*0010*/ 	.word	index@(.nv.constant0._ZN4vllm35silu_and_mul_per_block_quant_kernelIN3c108BFloat16EaLb0ELi128EEEvPT0_PfPKT_PKfi)
        /*0014*/ 	.short	0x0160
        /*0016*/ 	.short	0x0024


	//----- nvinfo : EIATTR_CBANK_PARAM_SIZE
	.align		4
.L_213:
        /*0018*/ 	.byte	0x03, 0x19
        /*001a*/ 	.short	0x0024


	//----- nvinfo : EIATTR_KPARAM_INFO
	.align		4
        /*001c*/ 	.byte	0x04, 0x17
        /*001e*/ 	.short	(.L_215 - .L_214)
.L_214:
        /*0020*/ 	.word	0x00000000
        /*0024*/ 	.short	0x0004
        /*0026*/ 	.short	0x0020
        /*0028*/ 	.byte	0x00, 0xf0, 0x11, 0x00


	//----- nvinfo : EIATTR_KPARAM_INFO
	.align		4
.L_215:
        /*002c*/ 	.byte	0x04, 0x17
        /*002e*/ 	.short	(.L_217 - .L_216)
.L_216:
        /*0030*/ 	.word	0x00000000
        /*0034*/ 	.short	0x0003
        /*0036*/ 	.short	0x0018
        /*0038*/ 	.byte	0x00, 0xf0, 0x21, 0x00


	//----- nvinfo : EIATTR_KPARAM_INFO
	.align		4
.L_217:
        /*003c*/ 	.byte	0x04, 0x17
        /*003e*/ 	.short	(.L_219 - .L_218)
.L_218:
        /*0040*/ 	.word	0x00000000
        /*0044*/ 	.short	0x0002
        /*0046*/ 	.short	0x0010
        /*0048*/ 	.byte	0x00, 0xf0, 0x21, 0x00


	//----- nvinfo : EIATTR_KPARAM_INFO
	.align		4
.L_219:
        /*004c*/ 	.byte	0x04, 0x17
        /*004e*/ 	.short	(.L_221 - .L_220)
.L_220:
        /*0050*/ 	.word	0x00000000
        /*0054*/ 	.short	0x0001
        /*0056*/ 	.short	0x0008
        /*0058*/ 	.byte	0x00, 0xf0, 0x21, 0x00


	//----- nvinfo : EIATTR_KPARAM_INFO
	.align		4
.L_221:
        /*005c*/ 	.byte	0x04, 0x17
        /*005e*/ 	.short	(.L_223 - .L_222)
.L_222:
        /*0060*/ 	.word	0x00000000
        /*0064*/ 	.short	0x0000
        /*0066*/ 	.short	0x0000
        /*0068*/ 	.byte	0x00, 0xf0, 0x21, 0x00


	//----- nvinfo : EIATTR_MAXREG_COUNT
	.align		4
.L_223:
        /*006c*/ 	.byte	0x03, 0x1b
        /*006e*/ 	.short	0x00ff


	//----- nvinfo : EIATTR_NUM_BARRIERS
	.align		4
        /*0070*/ 	.byte	0x02, 0x4c
        /*0072*/ 	.byte	0x01
	.zero		1


	//----- nvinfo : EIATTR_MERCURY_ISA_VERSION
	.align		4
        /*0074*/ 	.byte	0x03, 0x5f
        /*0076*/ 	.short	0x0000


	//----- nvinfo : EIATTR_EXIT_INSTR_OFFSETS
	.align		4
        /*0078*/ 	.byte	0x04, 0x1c
        /*007a*/ 	.short	(.L_225 - .L_224)


	//   ....[0]....
.L_224:
        /*007c*/ 	.word	0x00000690


	//----- nvinfo : EIATTR_CRS_STACK_SIZE
	.align		4
.L_225:
        /*0080*/ 	.byte	0x04, 0x1e
        /*0082*/ 	.short	(.L_227 - .L_226)
.L_226:
        /*0084*/ 	.word	0x00000000
.L_227:


//--------------------- .nv.info._ZN4vllm35silu_and_mul_per_block_quant_kernelIN3c108BFloat16EaLb1ELi128EEEvPT0_PfPKT_PKfi --------------------------
	.section	.nv.info._ZN4vllm35silu_and_mul_per_block_quant_kernelIN3c108BFloat16EaLb1ELi128EEEvPT0_PfPKT_PKfi,"",@"SHT_CUDA_INFO"
	.sectionflags	@""
	.align	4


	//----- nvinfo : EIATTR_CUDA_API_VERSION
	.align		4
        /*0000*/ 	.byte	0x04, 0x37
        /*0002*/ 	.short	(.L_229 - .L_228)
.L_228:
        /*0004*/ 	.word	0x00000082


	//----- nvinfo : EIATTR_SW2861232_WAR
	.align		4
.L_229:
        /*0008*/ 	.byte	0x01, 0x35
	.zero		2


	//----- nvinfo : EIATTR_PARAM_CBANK
	.align		4
        /*000c*/ 	.byte	0x04, 0x0a
        /*000e*/ 	.short	(.L_231 - .L_230)
	.align		4
.L_230:
        /*0010*/ 	.word	index@(.nv.constant0._ZN4vllm35silu_and_mul_per_block_quant_kernelIN3c108BFloat16EaLb1ELi128EEEvPT0_PfPKT_PKfi)
        /*0014*/ 	.short	0x0160
        /*0016*/ 	.short	0x0024


	//----- nvinfo : EIATTR_CBANK_PARAM_SIZE
	.align		4
.L_231:
        /*0018*/ 	.byte	0x03, 0x19
        /*001a*/ 	.short	0x0024


	//----- nvinfo : EIATTR_KPARAM_INFO
	.align		4
        /*001c*/ 	.byte	0x04, 0x17
        /*001e*/ 	.short	(.L_233 - .L_232)
.L_232:
        /*0020*/ 	.word	0x00000000
        /*0024*/ 	.short	0x0004
        /*0026*/ 	.short	0x0020
        /*0028*/ 	.byte	0x00, 0xf0, 0x11, 0x00


	//----- nvinfo : EIATTR_KPARAM_INFO
	.align		4
.L_233:
        /*002c*/ 	.byte	0x04, 0x17
        /*002e*/ 	.short	(.L_235 - .L_234)
.L_234:
        /*0030*/ 	.word	0x00000000
        /*0034*/ 	.short	0x0003
        /*0036*/ 	.short	0x0018
        /*0038*/ 	.byte	0x00, 0xf0, 0x21, 0x00


	//----- nvinfo : EIATTR_KPARAM_INFO
	.align		4
.L_235:
        /*003c*/ 	.byte	0x04, 0x17
        /*003e*/ 	.short	(.L_237 - .L_236)
.L_236:
        /*0040*/ 	.word	0x00000000
        /*0044*/ 	.short	0x0002
        /*0046*/ 	.short	0x0010
        /*0048*/ 	.byte	0x00, 0xf0, 0x21, 0x00


	//----- nvinfo : EIATTR_KPARAM_INFO
	.align		4
.L_237:
        /*004c*/ 	.byte	0x04, 0x17
        /*004e*/ 	.short	(.L_239 - .L_238)
.L_238:
        /*0050*/ 	.word	0x00000000
        /*0054*/ 	.short	0x0001
        /*0056*/ 	.short	0x0008
        /*0058*/ 	.byte	0x00, 0xf0, 0x21, 0x00


	//----- nvinfo : EIATTR_KPARAM_INFO
	.align		4
.L_239:
        /*005c*/ 	.byte	0x04, 0x17
        /*005e*/ 	.short	(.L_241 - .L_240)
.L_240:
        /*0060*/ 	.word	0x00000000
        /*0064*/ 	.short	0x0000
        /*0066*/ 	.short	0x0000
        /*0068*/ 	.byte	0x00, 0xf0, 0x21, 0x00


	//----- nvinfo : EIATTR_MAXREG_COUNT
	.align		4
.L_241:
        /*006c*/ 	.byte	0x03, 0x1b
        /*006e*/ 	.short	0x00ff


	//----- nvinfo : EIATTR_NUM_BARRIERS
	.align		4
        /*0070*/ 	.byte	0x02, 0x4c
        /*0072*/ 	.byte	0x01
	.zero		1


	//----- nvinfo : EIATTR_MERCURY_ISA_VERSION
	.align		4
        /*0074*/ 	.byte	0x03, 0x5f
        /*0076*/ 	.short	0x0000


	//----- nvinfo : EIATTR_EXIT_INSTR_OFFSETS
	.align		4
        /*0078*/ 	.byte	0x04, 0x1c
        /*007a*/ 	.short	(.L_243 - .L_242)


	//   ....[0]....
.L_242:
        /*007c*/ 	.word	0x00000690


	//----- nvinfo : EIATTR_CRS_STACK_SIZE
	.align		4
.L_243:
        /*0080*/ 	.byte	0x04, 0x1e
        /*0082*/ 	.short	(.L_245 - .L_244)
.L_244:
        /*0084*/ 	.word	0x00000000
.L_245:


//--------------------- .nv.info._ZN4vllm35silu_and_mul_per_block_quant_kernelIN3c108BFloat16ENS1_13Float8_e4m3fnELb0ELi64EEEvPT0_PfPKT_PKfi --------------------------
	.section	.nv.info._ZN4vllm35silu_and_mul_per_block_quant_kernelIN3c108BFloat16ENS1_13Float8_e4m3fnELb0ELi64EEEvPT0_PfPKT_PKfi,"",@"SHT_CUDA_INFO"
	.sectionflags	@""
	.align	4


	//----- nvinfo : EIATTR_CUDA_API_VERSION
	.align		4
        /*0000*/ 	.byte	0x04, 0x37
        /*0002*/ 	.short	(.L_247 - .L_246)
.L_246:
        /*0004*/ 	.word	0x00000082


	//----- nvinfo : EIATTR_SW2861232_WAR
	.align		4
.L_247:
        /*0008*/ 	.byte	0x01, 0x35
	.zero		2


	//----- nvinfo : EIATTR_PARAM_CBANK
	.align		4
        /*000c*/ 	.byte	0x04, 0x0a
        /*000e*/ 	.short	(.L_249 - .L_248)
	.align		4
.L_248:
        /*0010*/ 	.word	index@(.nv.constant0._ZN4vllm35silu_and_mul_per_block_quant_kernelIN3c108BFloat16ENS1_13Float8_e4m3fnELb0ELi64EEEvPT0_PfPKT_PKfi)
        /*0014*/ 	.short	0x0160
        /*0016*/ 	.short	0x0024


	//----- nvinfo : EIATTR_CBANK_PARAM_SIZE
	.align		4
.L_249:
        /*0018*/ 	.byte	0x03, 0x19
        /*001a*/ 	.short	0x0024


	//----- nvinfo : EIATTR_KPARAM_INFO
	.align		4
        /*001c*/ 	.byte	0x04, 0x17
        /*001e*/ 	.short	(.L_251 - .L_250)
.L_250:
        /*0020*/ 	.word	0x00000000
        /*0024*/ 	.short	0x0004
        /*0026*/ 	.short	0x0020
        /*0028*/ 	.byte	0x00, 0xf0, 0x11, 0x00


	//----- nvinfo : EIATTR_KPARAM_INFO
	.align		4
.L_251:
        /*002c*/ 	.byte	0x04, 0x17
        /*002e*/ 	.short	(.L_253 - .L_252)
.L_252:
        /*0030*/ 	.word	0x00000000
        /*0034*/ 	.short	0x0003
        /*0036*/ 	.short	0x0018
        /*0038*/ 	.byte	0x00, 0xf0, 0x21, 0x00


	//----- nvinfo : EIATTR_KPARAM_INFO
	.align		4
.L_253:
        /*003c*/ 	.byte	0x04, 0x17
        /*003e*/ 	.short	(.L_255 - .L_254)
.L_254:
        /*0040*/ 	.word	0x00000000
        /*0044*/ 	.short	0x0002
        /*0046*/ 	.short	0x0010
        /*0048*/ 	.byte	0x00, 0xf0, 0x21, 0x00


	//----- nvinfo : EIATTR_KPARAM_INFO
	.align		4
.L_255:
        /*004c*/ 	.byte	0x04, 0x17
        /*004e*/ 	.short	(.L_257 - .L_256)
.L_256:
        /*0050*/ 	.word	0x00000000
        /*0054*/ 	.short	0x0001
        /*0056*/ 	.short	0x0008
        /*0058*/ 	.byte	0x00, 0xf0, 0x21, 0x00


	//----- nvinfo : EIATTR_KPARAM_INFO
	.align		4
.L_257:
        /*005c*/ 	.byte	0x04, 0x17
        /*005e*/ 	.short	(.L_259 - .L_258)
.L_258:
        /*0060*/ 	.word	0x00000000
        /*0064*/ 	.short	0x0000
        /*0066*/ 	.short	0x0000
        /*0068*/ 	.byte	0x00, 0xf0, 0x21, 0x00


	//----- nvinfo : EIATTR_MAXREG_COUNT
	.align		4
.L_259:
        /*006c*/ 	.byte	0x03, 0x1b
        /*006e*/ 	.short	0x00ff


	//----- nvinfo : EIATTR_NUM_BARRIERS
	.align		4
        /*0070*/ 	.byte	0x02, 0x4c
        /*0072*/ 	.byte	0x01
	.zero		1


	//----- nvinfo : EIATTR_MERCURY_ISA_VERSION
	.align		4
        /*0074*/ 	.byte	0x03, 0x5f
        /*0076*/ 	.short	0x0000


	//----- nvinfo : EIATTR_EXIT_INSTR_OFFSETS
	.align		4
        /*0078*/ 	.byte	0x04, 0x1c
        /*007a*/ 	.short	(.L_261 - .L_260)


	//   ....[0]....
.L_260:
        /*007c*/ 	.word	0x00000740


	//----- nvinfo : EIATTR_CRS_STACK_SIZE
	.align		4
.L_261:
        /*0080*/ 	.byte	0x04, 0x1e
        /*0082*/ 	.short	(.L_263 - .L_262)
.L_262:
        /*0084*/ 	.word	0x00000000
.L_263:


//--------------------- .nv.info._ZN4vllm35silu_and_mul_per_block_quant_kernelIN3c108BFloat16ENS1_13Float8_e4m3fnELb1ELi64EEEvPT0_PfPKT_PKfi --------------------------
	.section	.nv.info._ZN4vllm35silu_and_mul_per_block_quant_kernelIN3c108BFloat16ENS1_13Float8_e4m3fnELb1ELi64EEEvPT0_PfPKT_PKfi,"",@"SHT_CUDA_INFO"
	.sectionflags	@""
	.align	4


	//----- nvinfo : EIATTR_CUDA_API_VERSION
	.align		4
        /*0000*/ 	.byte	0x04, 0x37
        /*0002*/ 	.short	(.L_265 - .L_264)
.L_264:
        /*0004*/ 	.word	0x00000082


	//----- nvinfo : EIATTR_SW2861232_WAR
	.align		4
.L_265:
        /*0008*/ 	.byte	0x01, 0x35
	.zero		2


	//----- nvinfo : EIATTR_PARAM_CBANK
	.align		4
        /*000c*/ 	.byte	0x04, 0x0a
        /*000e*/ 	.short	(.L_267 - .L_266)
	.align		4
.L_266:
        /*0010*/ 	.word	index@(.nv.constant0._ZN4vllm35silu_and_mul_per_block_quant_kernelIN3c108BFloat16ENS1_13Float8_e4m3fnELb1ELi64EEEvPT0_PfPKT_PKfi)
        /*0014*/ 	.short	0x0160
        /*0016*/ 	.short	0x0024


	//----- nvinfo : EIATTR_CBANK_PARAM_SIZE
	.align		4
.L_267:
        /*0018*/ 	.byte	0x03, 0x19
        /*001a*/ 	.short	0x0024


	//----- nvinfo : EIATTR_KPARAM_INFO
	.align		4
        /*001c*/ 	.byte	0x04, 0x17
        /*001e*/ 	.short	(.L_269 - .L_268)
.L_268:
        /*0020*/ 	.word	0x00000000
        /*0024*/ 	.short	0x0004
        /*0026*/ 	.short	0x0020
        /*0028*/ 	.byte	0x00, 0xf0, 0x11, 0x00


	//----- nvinfo : EIATTR_KPARAM_INFO
	.align		4
.L_269:
        /*002c*/ 	.byte	0x04, 0x17
        /*002e*/ 	.short	(.L_271 - .L_270)
.L_270:
        /*0030*/ 	.word	0x00000000
        /*0034*/ 	.short	0x0003
        /*0036*/ 	.short	0x0018
        /*0038*/ 	.byte	0x00, 0xf0, 0x21, 0x00


	//----- nvinfo : EIATTR_KPARAM_INFO
	.align		4
.L_271:
        /*003c*/ 	.byte	0x04, 0x17
        /*003e*/ 	.short	(.L_273 - .L_272)
.L_272:
        /*0040*/ 	.word	0x00000000
        /*0044*/ 	.short	0x0002
        /*0046*/ 	.short	0x0010
        /*0048*/ 	.byte	0x00, 0xf0, 0x21, 0x00


	//----- nvinfo : EIATTR_KPARAM_INFO
	.align		4
.L_273:
        /*004c*/ 	.byte	0x04, 0x17
        /*004e*/ 	.short	(.L_275 - .L_274)
.L_274:
        /*0050*/ 	.word	0x00000000
        /*0054*/ 	.short	0x0001
        /*0056*/ 	.short	0x0008
        /*0058*/ 	.byte	0x00, 0xf0, 0x21, 0x00


	//----- nvinfo : EIATTR_KPARAM_INFO
	.align		4
.L_275:
        /*005c*/ 	.byte	0x04, 0x17
        /*005e*/ 	.short	(.L_277 - .L_276)
.L_276:
        /*0060*/ 	.word	0x00000000
        /*0064*/ 	.short	0x0000
        /*0066*/ 	.short	0x0000
        /*0068*/ 	.byte	0x00, 0xf0, 0x21, 0x00


	//----- nvinfo : EIATTR_MAXREG_COUNT
	.align		4
.L_277:
        /*006c*/ 	.byte	0x03, 0x1b
        /*006e*/ 	.short	0x00ff


	//----- nvinfo : EIATTR_NUM_BARRIERS
	.align		4
        /*0070*/ 	.byte	0x02, 0x4c
        /*0072*/ 	.byte	0x01
	.zero		1


	//----- nvinfo : EIATTR_MERCURY_ISA_VERSION
	.align		4
        /*0074*/ 	.byte	0x03, 0x5f
        /*0076*/ 	.short	0x0000


	//----- nvinfo : EIATTR_EXIT_INSTR_OFFSETS
	.align		4
        /*0078*/ 	.byte	0x04, 0x1c
        /*007a*/ 	.short	(.L_279 - .L_278)


	//   ....[0]....
.L_278:
        /*007c*/ 	.word	0x00000740


	//----- nvinfo : EIATTR_CRS_STACK_SIZE
	.align		4
.L_279:
        /*0080*/ 	.byte	0x04, 0x1e
        /*0082*/ 	.short	(.L_281 - .L_280)
.L_280:
        /*0084*/ 	.word	0x00000000
.L_281:


//--------------------- .nv.info._ZN4vllm35silu_and_mul_per_block_quant_kernelIN3c108BFloat16ENS1_13Float8_e4m3fnELb0ELi128EEEvPT0_PfPKT_PKfi --------------------------
	.section	.nv.info._ZN4vllm35silu_and_mul_per_block_quant_kernelIN3c108BFloat16ENS1_13Float8_e4m3fnELb0ELi128EEEvPT0_PfPKT_PKfi,"",@"SHT_CUDA_INFO"
	.sectionflags	@""
	.align	4


	//----- nvinfo : EIATTR_CUDA_API_VERSION
	.align		4
        /*0000*/ 	.byte	0x04, 0x37
        /*0002*/ 	.short	(.L_283 - .L_282)
.L_282:
        /*0004*/ 	.word	0x00000082


	//----- nvinfo : EIATTR_SW2861232_WAR
	.align		4
.L_283:
        /*0008*/ 	.byte	0x01, 0x35
	.zero		2


	//----- nvinfo : EIATTR_PARAM_CBANK
	.align		4
        /*000c*/ 	.byte	0x04, 0x0a
        /*000e*/ 	.short	(.L_285 - .L_284)
	.align		4
.L_284:
        /*0010*/ 	.word	index@(.nv.constant0._ZN4vllm35silu_and_mul_per_block_quant_kernelIN3c108BFloat16ENS1_13Float8_e4m3fnELb0ELi128EEEvPT0_PfPKT_PKfi)
        /*0014*/ 	.short	0x0160
        /*0016*/ 	.short	0x0024


	//----- nvinfo : EIATTR_CBANK_PARAM_SIZE
	.align		4
.L_285:
        /*0018*/ 	.byte	0x03, 0x19
        /*001a*/ 	.short	0x0024


	//----- nvinfo : EIATTR_KPARAM_INFO
	.align		4
        /*001c*/ 	.byte	0x04, 0x17
        /*001e*/ 	.short	(.L_287 - .L_286)
.L_286:
        /*0020*/ 	.word	0x00000000
        /*0024*/ 	.short	0x0004
        /*0026*/ 	.short	0x0020
        /*0028*/ 	.byte	0x00, 0xf0, 0x11, 0x00


	//----- nvinfo : EIATTR_KPARAM_INFO
	.align		4
.L_287:
        /*002c*/ 	.byte	0x04, 0x17
        /*002e*/ 	.short	(.L_289 - .L_288)
.L_288:
        /*0030*/ 	.word	0x00000000
        /*0034*/ 	.short	0x0003
        /*0036*/ 	.short	0x0018
        /*0038*/ 	.byte	0x00, 0xf0, 0x21, 0x00


	//----- nvinfo : EIATTR_KPARAM_INFO
	.align		4
.L_289:
        /*003c*/ 	.byte	0x04, 0x17
        /*003e*/ 	.short	(.L_291 - .L_290)
.L_290:
        /*0040*/ 	.word	0x00000000
        /*0044*/ 	.short	0x0002
        /*0046*/ 	.short	0x0010
        /*0048*/ 	.byte	0x00, 0xf0, 0x21, 0x00


	//----- nvinfo : EIATTR_KPARAM_INFO
	.align		4
.L_291:
        /*004c*/ 	.byte	0x04, 0x17
        /*004e*/ 	.short	(.L_293 - .L_292)
.L_292:
        /*0050*/ 	.word	0x00000000
        /*0054*/ 	.short	0x0001
        /*0056*/ 	.short	0x0008
        /*0058*/ 	.byte	0x00, 0xf0, 0x21, 0x00


	//----- nvinfo : EIATTR_KPARAM_INFO
	.align		4
.L_293:
        /*005c*/ 	.byte	0x04, 0x17
        /*005e*/ 	.short	(.L_295 - .L_294)
.L_294:
        /*0060*/ 	.word	0x00000000
        /*0064*/ 	.short	0x0000
        /*0066*/ 	.short	0x0000
        /*0068*/ 	.byte	0x00, 0xf0, 0x21, 0x00


	//----- nvinfo : EIATTR_MAXREG_COUNT
	.align		4
.L_295:
        /*006c*/ 	.byte	0x03, 0x1b
        /*006e*/ 	.short	0x00ff


	//----- nvinfo : EIATTR_NUM_BARRIERS
	.align		4
        /*0070*/ 	.byte	0x02, 0x4c
        /*0072*/ 	.byte	0x01
	.zero		1


	//----- nvinfo : EIATTR_MERCURY_ISA_VERSION
	.align		4
        /*0074*/ 	.byte	0x03, 0x5f
        /*0076*/ 	.short	0x0000


	//----- nvinfo : EIATTR_EXIT_INSTR_OFFSETS
	.align		4
        /*0078*/ 	.byte	0x04, 0x1c
        /*007a*/ 	.short	(.L_297 - .L_296)


	//   ....[0]....
.L_296:
        /*007c*/ 	.word	0x000007a0


	//----- nvinfo : EIATTR_CRS_STACK_SIZE
	.align		4
.L_297:
        /*0080*/ 	.byte	0x04, 0x1e
        /*0082*/ 	.short	(.L_299 - .L_298)
.L_298:
        /*0084*/ 	.word	0x00000000
.L_299:


//--------------------- .nv.info._ZN4vllm35silu_and_mul_per_block_quant_kernelIN3c108BFloat16ENS1_13Float8_e4m3fnELb1ELi128EEEvPT0_PfPKT_PKfi --------------------------
	.section	.nv.info._ZN4vllm35silu_and_mul_per_block_quant_kernelIN3c108BFloat16ENS1_13Float8_e4m3fnELb1ELi128EEEvPT0_PfPKT_PKfi,"",@"SHT_CUDA_INFO"
	.sectionflags	@""
	.align	4


	//----- nvinfo : EIATTR_CUDA_API_VERSION
	.align		4
        /*0000*/ 	.byte	0x04, 0x37
        /*0002*/ 	.short	(.L_301 - .L_300)
.L_300:
        /*0004*/ 	.word	0x00000082


	//----- nvinfo : EIATTR_SW2861232_WAR
	.align		4
.L_301:
        /*0008*/ 	.byte	0x01, 0x35
	.zero		2


	//----- nvinfo : EIATTR_PARAM_CBANK
	.align		4
        /*000c*/ 	.byte	0x04, 0x0a
        /*000e*/ 	.short	(.L_303 - .L_302)
	.align		4
.L_302:
        /*0010*/ 	.word	index@(.nv.constant0._ZN4vllm35silu_and_mul_per_block_quant_kernelIN3c108BFloat16ENS1_13Float8_e4m3fnELb1ELi128EEEvPT0_PfPKT_PKfi)
        /*0014*/ 	.short	0x0160
        /*0016*/ 	.short	0x0024


	//----- nvinfo : EIATTR_CBANK_PARAM_SIZE
	.align		4
.L_303:
        /*0018*/ 	.byte	0x03, 0x19
        /*001a*/ 	.short	0x0024


	//----- nvinfo : EIATTR_KPARAM_INFO
	.align		4
        /*001c*/ 	.byte	0x04, 0x17
        /*001e*/ 	.short	(.L_305 - .L_304)
.L_304:
        /*0020*/ 	.word	0x00000000
        /*0024*/ 	.short	0x0004
        /*0026*/ 	.short	0x0020
        /*0028*/ 	.byte	0x00, 0xf0, 0x11, 0x00


	//----- nvinfo : EIATTR_KPARAM_INFO
	.align		4
.L_305:
        /*002c*/ 	.byte	0x04, 0x17
        /*002e*/ 	.short	(.L_307 - .L_306)
.L_306:
        /*0030*/ 	.word	0x00000000
        /*0034*/ 	.short	0x0003
        /*0036*/ 	.short	0x0018
        /*0038*/ 	.byte	0x00, 0xf0, 0x21, 0x00


	//----- nvinfo : EIATTR_KPARAM_INFO
	.align		4
.L_307:
        /*003c*/ 	.byte	0x04, 0x17
        /*003e*/ 	.short	(.L_309 - .L_308)
.L_308:
        /*0040*/ 	.word	0x00000000
        /*0044*/ 	.short	0x0002
        /*0046*/ 	.short	0x0010
        /*0048*/ 	.byte	0x00, 0xf0, 0x21, 0x00


	//----- nvinfo : EIATTR_KPARAM_INFO
	.align		4
.L_309:
        /*004c*/ 	.byte	0x04, 0x17
        /*004e*/ 	.short	(.L_311 - .L_310)
.L_310:
        /*0050*/ 	.word	0x00000000
        /*0054*/ 	.short	0x0001
        /*0056*/ 	.short	0x0008
        /*0058*/ 	.byte	0x00, 0xf0, 0x21, 0x00


	//----- nvinfo : EIATTR_KPARAM_INFO
	.align		4
.L_311:
        /*005c*/ 	.byte	0x04, 0x17
        /*005e*/ 	.short	(.L_313 - .L_312)
.L_312:
        /*0060*/ 	.word	0x00000000
        /*0064*/ 	.short	0x0000
        /*0066*/ 	.short	0x0000
        /*0068*/ 	.byte	0x00, 0xf0, 0x21, 0x00


	//----- nvinfo : EIATTR_MAXREG_COUNT
	.align		4
.L_313:
        /*006c*/ 	.byte	0x03, 0x1b
        /*006e*/ 	.short	0x00ff


	//----- nvinfo : EIATTR_NUM_BARRIERS
	.align		4
        /*0070*/ 	.byte	0x02, 0x4c
        /*0072*/ 	.byte	0x01
	.zero		1


	//----- nvinfo : EIATTR_MERCURY_ISA_VERSION
	.align		4
        /*0074*/ 	.byte	0x03, 0x5f
        /*0076*/ 	.short	0x0000


	//----- nvinfo : EIATTR_EXIT_INSTR_OFFSETS
	.align		4
        /*0078*/ 	.byte	0x04, 0x1c
        /*007a*/ 	.short	(.L_315 - .L_314)


	//   ....[0]....
.L_314:
        /*007c*/ 	.word	0x000007a0


	//----- nvinfo : EIATTR_CRS_STACK_SIZE
	.align		4
.L_315:
        /*0080*/ 	.byte	0x04, 0x1e
        /*0082*/ 	.short	(.L_317 - .L_316)
.L_316:
        /*0084*/ 	.word	0x00000000
.L_317:


//--------------------- .nv.info._ZN4vllm35silu_and_mul_per_block_quant_kernelIN3c104HalfEaLb0ELi64EEEvPT0_PfPKT_PKfi --------------------------
	.section	.nv.info._ZN4vllm35silu_and_mul_per_block_quant_kernelIN3c104HalfEaLb0ELi64EEEvPT0_PfPKT_PKfi,"",@"SHT_CUDA_INFO"
	.sectionflags	@""
	.align	4


	//----- nvinfo : EIATTR_CUDA_API_VERSION
	.align		4
        /*0000*/ 	.byte	0x04, 0x37
        /*0002*/ 	.short	(.L_319 - .L_318)
.L_318:
        /*0004*/ 	.word	0x00000082


	//----- nvinfo : EIATTR_SW2861232_WAR
	.align		4
.L_319:
        /*0008*/ 	.byte	0x01, 0x35
	.zero		2


	//----- nvinfo : EIATTR_PARAM_CBANK
	.align		4
        /*000c*/ 	.byte	0x04, 0x0a
        /*000e*/ 	.short	(.L_321 - .L_320)
	.align		4
.L_320:
        /*0010*/ 	.word	index@(.nv.constant0._ZN4vllm35silu_and_mul_per_block_quant_kernelIN3c104HalfEaLb0ELi64EEEvPT0_PfPKT_PKfi)
        /*0014*/ 	.short	0x0160
        /*0016*/ 	.short	0x0024


	//----- nvinfo : EIATTR_CBANK_PARAM_SIZE
	.align		4
.L_321:
        /*0018*/ 	.byte	0x03, 0x19
        /*001a*/ 	.short	0x0024


	//----- nvinfo : EIATTR_KPARAM_INFO
	.align		4
        /*001c*/ 	.byte	0x04, 0x17
        /*001e*/ 	.short	(.L_323 - .L_322)
.L_322:
        /*0020*/ 	.word	0x00000000
        /*0024*/ 	.short	0x0004
        /*0026*/ 	.short	0x0020
        /*0028*/ 	.byte	0x00, 0xf0, 0x11, 0x00


	//----- nvinfo : EIATTR_KPARAM_INFO
	.align		4
.L_323:
        /*002c*/ 	.byte	0x04, 0x17
        /*002e*/ 	.short	(.L_325 - .L_324)
.L_324:
        /*0030*/ 	.word	0x00000000
        /*0034*/ 	.short	0x0003
        /*0036*/ 	.short	0x0018
        /*0038*/ 	.byte	0x00, 0xf0, 0x21, 0x00


	//----- nvinfo : EIATTR_KPARAM_INFO
	.align		4
.L_325:
        /*003c*/ 	.byte	0x04, 0x17
        /*003e*/ 	.short	(.L_327 - .L_326)
.L_326:
        /*0040*/ 	.word	0x00000000
        /*0044*/ 	.short	0x0002
        /*0046*/ 	.short	0x0010
        /*0048*/ 	.byte	0x00, 0xf0, 0x21, 0x00


	//----- nvinfo : EIATTR_KPARAM_INFO
	.align		4
.L_327:
        /*004c*/ 	.byte	0x04, 0x17
        /*004e*/ 	.short	(.L_329 - .L_328)
.L_328:
        /*0050*/ 	.word	0x00000000
        /*0054*/ 	.short	0x0001
        /*0056*/ 	.short	0x0008
        /*0058*/ 	.byte	0x00, 0xf0, 0x21, 0x00


	//----- nvinfo : EIATTR_KPARAM_INFO
	.align		4
.L_329:
        /*005c*/ 	.byte	0x04, 0x17
        /*005e*/ 	.short	(.L_331 - .L_330)
.L_330:
        /*0060*/ 	.word	0x00000000
        /*0064*/ 	.short	0x0000
        /*0066*/ 	.short	0x0000
        /*0068*/ 	.byte	0x00, 0xf0, 0x21, 0x00


	//----- nvinfo : EIATTR_MAXREG_COUNT
	.align		4
.L_331:
        /*006c*/ 	.byte	0x03, 0x1b
        /*006e*/ 	.short	0x00ff


	//----- nvinfo : EIATTR_NUM_BARRIERS
	.align		4
        /*0070*/ 	.byte	0x02, 0x4c
        /*0072*/ 	.byte	0x01
	.zero		1


	//----- nvinfo : EIATTR_MERCURY_ISA_VERSION
	.align		4
        /*0074*/ 	.byte	0x03, 0x5f
        /*0076*/ 	.short	0x0000


	//----- nvinfo : EIATTR_EXIT_INSTR_OFFSETS
	.align		4
        /*0078*/ 	.byte	0x04, 0x1c
        /*007a*/ 	.short	(.L_333 - .L_332)


	//   ....[0]....
.L_332:
        /*007c*/ 	.word	0x00000630


	//----- nvinfo : EIATTR_CRS_STACK_SIZE
	.align		4
.L_333:
        /*0080*/ 	.byte	0x04, 0x1e
        /*0082*/ 	.short	(.L_335 - .L_334)
.L_334:
        /*0084*/ 	.word	0x00000000
.L_335:


//--------------------- .nv.info._ZN4vllm35silu_and_mul_per_block_quant_kernelIN3c104HalfEaLb1ELi64EEEvPT0_PfPKT_PKfi --------------------------
	.section	.nv.info._ZN4vllm35silu_and_mul_per_block_quant_kernelIN3c104HalfEaLb1ELi64EEEvPT0_PfPKT_PKfi,"",@"SHT_CUDA_INFO"
	.sectionflags	@""
	.align	4


	//----- nvinfo : EIATTR_CUDA_API_VERSION
	.align		4
        /*0000*/ 	.byte	0x04, 0x37
        /*0002*/ 	.short	(.L_337 - .L_336)
.L_336:
        /*0004*/ 	.word	0x00000082


	//----- nvinfo : EIATTR_SW2861232_WAR
	.align		4
.L_337:
        /*0008*/ 	.byte	0x01, 0x35
	.zero		2


	//----- nvinfo : EIATTR_PARAM_CBANK
	.align		4
        /*000c*/ 	.byte	0x04, 0x0a
        /*000e*/ 	.short	(.L_339 - .L_338)
	.align		4
.L_338:
        /*0010*/ 	.word	index@(.nv.constant0._ZN4vllm35silu_and_mul_per_block_quant_kernelIN3c104HalfEaLb1ELi64EEEvPT0_PfPKT_PKfi)
        /*0014*/ 	.short	0x0160
        /*0016*/ 	.short	0x0024


	//----- nvinfo : EIATTR_CBANK_PARAM_SIZE
	.align		4
.L_339:
        /*0018*/ 	.byte	0x03, 0x19
        /*001a*/ 	.short	0x0024


	//----- nvinfo : EIATTR_KPARAM_INFO
	.align		4
        /*001c*/ 	.byte	0x04, 0x17
        /*001e*/ 	.short	(.L_341 - .L_340)
.L_340:
        /*0020*/ 	.word	0x00000000
        /*0024*/ 	.short	0x0004
        /*0026*/ 	.short	0x0020
        /*0028*/ 	.byte	0x00, 0xf0, 0x11, 0x00


	//----- nvinfo : EIATTR_KPARAM_INFO
	.align		4
.L_341:
        /*002c*/ 	.byte	0x04, 0x17
        /*002e*/ 	.short	(.L_343 - .L_342)
.L_342:
        /*0030*/ 	.word	0x00000000
        /*0034*/ 	.short	0x0003
        /*0036*/ 	.short	0x0018
        /*0038*/ 	.byte	0x00, 0xf0, 0x21, 0x00


	//----- nvinfo : EIATTR_KPARAM_INFO
	.align		4
.L_343:
        /*003c*/ 	.byte	0x04, 0x17
        /*003e*/ 	.short	(.L_345 - .L_344)
.L_344:
        /*0040*/ 	.word	0x00000000
        /*0044*/ 	.short	0x0002
        /*0046*/ 	.short	0x0010
        /*0048*/ 	.byte	0x00, 0xf0, 0x21, 0x00


	//----- nvinfo : EIATTR_KPARAM_INFO
	.align		4
.L_345:
        /*004c*/ 	.byte	0x04, 0x17
        /*004e*/ 	.short	(.L_347 - .L_346)
.L_346:
        /*0050*/ 	.word	0x00000000
        /*0054*/ 	.short	0x0001
        /*0056*/ 	.short	0x0008
        /*0058*/ 	.byte	0x00, 0xf0, 0x21, 0x00


	//----- nvinfo : EIATTR_KPARAM_INFO
	.align		4
.L_347:
        /*005c*/ 	.byte	0x04, 0x17
        /*005e*/ 	.short	(.L_349 - .L_348)
.L_348:
        /*0060*/ 	.word	0x00000000
        /*0064*/ 	.short	0x0000
        /*0066*/ 	.short	0x0000
        /*0068*/ 	.byte	0x00, 0xf0, 0x21, 0x00


	//----- nvinfo : EIATTR_MAXREG_COUNT
	.align		4
.L_349:
        /*006c*/ 	.byte	0x03, 0x1b
        /*006e*/ 	.short	0x00ff


	//----- nvinfo : EIATTR_NUM_BARRIERS
	.align		4
        /*0070*/ 	.byte	0x02, 0x4c
        /*0072*/ 	.byte	0x01
	.zero		1


	//----- nvinfo : EIATTR_MERCURY_ISA_VERSION
	.align		4
        /*0074*/ 	.byte	0x03, 0x5f
        /*0076*/ 	.short	0x0000


	//----- nvinfo : EIATTR_EXIT_INSTR_OFFSETS
	.align		4
        /*0078*/ 	.byte	0x04, 0x1c
        /*007a*/ 	.short	(.L_351 - .L_350)


	//   ....[0]....
.L_350:
        /*007c*/ 	.word	0x00000630


	//----- nvinfo : EIATTR_CRS_STACK_SIZE
	.align		4
.L_351:
        /*0080*/ 	.byte	0x04, 0x1e
        /*0082*/ 	.short	(.L_353 - .L_352)
.L_352:
        /*0084*/ 	.word	0x00000000
.L_353:


//--------------------- .nv.info._ZN4vllm35silu_and_mul_per_block_quant_kernelIN3c104HalfEaLb0ELi128EEEvPT0_PfPKT_PKfi --------------------------
	.section	.nv.info._ZN4vllm35silu_and_mul_per_block_quant_kernelIN3c104HalfEaLb0ELi128EEEvPT0_PfPKT_PKfi,"",@"SHT_CUDA_INFO"
	.sectionflags	@""
	.align	4


	//----- nvinfo : EIATTR_CUDA_API_VERSION
	.align		4
        /*0000*/ 	.byte	0x04, 0x37
        /*0002*/ 	.short	(.L_355 - .L_354)
.L_354:
        /*0004*/ 	.word	0x00000082


	//----- nvinfo : EIATTR_SW2861232_WAR
	.align		4
.L_355:
        /*0008*/ 	.byte	0x01, 0x35
	.zero		2


	//----- nvinfo : EIATTR_PARAM_CBANK
	.align		4
        /*000c*/ 	.byte	0x04, 0x0a
        /*000e*/ 	.short	(.L_357 - .L_356)
	.align		4
.L_356:
        /*0010*/ 	.word	index@(.nv.constant0._ZN4vllm35silu_and_mul_per_block_quant_kernelIN3c104HalfEaLb0ELi128EEEvPT0_PfPKT_PKfi)
        /*0014*/ 	.short	0x0160
        /*0016*/ 	.short	0x0024


	//----- nvinfo : EIATTR_CBANK_PARAM_SIZE
	.align		4
.L_357:
        /*0018*/ 	.byte	0x03, 0x19
        /*001a*/ 	.short	0x0024


	//----- nvinfo : EIATTR_KPARAM_INFO
	.align		4
        /*001c*/ 	.byte	0x04, 0x17
        /*001e*/ 	.short	(.L_359 - .L_358)
.L_358:
        /*0020*/ 	.word	0x00000000
        /*0024*/ 	.short	0x0004
        /*0026*/ 	.short	0x0020
        /*0028*/ 	.byte	0x00, 0xf0, 0x11, 0x00


	//----- nvinfo : EIATTR_KPARAM_INFO
	.align		4
.L_359:
        /*002c*/ 	.byte	0x04, 0x17
        /*002e*/ 	.short	(.L_361 - .L_360)
.L_360:
        /*0030*/ 	.word	0x00000000
        /*0034*/ 	.short	0x0003
        /*0036*/ 	.short	0x0018
        /*0038*/ 	.byte	0x00, 0xf0, 0x21, 0x00


	//----- nvinfo : EIATTR_KPARAM_INFO
	.align		4
.L_361:
        /*003c*/ 	.byte	0x04, 0x17
        /*003e*/ 	.short	(.L_363 - .L_362)
.L_362:
        /*0040*/ 	.word	0x00000000
        /*0044*/ 	.short	0x0002
        /*0046*/ 	.short	0x0010
        /*0048*/ 	.byte	0x00, 0xf0, 0x21, 0x00


	//----- nvinfo : EIATTR_KPARAM_INFO
	.align		4
.L_363:
        /*004c*/ 	.byte	0x04, 0x17
        /*004e*/ 	.short	(.L_365 - .L_364)
.L_364:
        /*0050*/ 	.word	0x00000000
        /*0054*/ 	.short	0x0001
        /*0056*/ 	.short	0x0008
        /*0058*/ 	.byte	0x00, 0xf0, 0x21, 0x00


	//----- nvinfo : EIATTR_KPARAM_INFO
	.align		4
.L_365:
        /*005c*/ 	.byte	0x04, 0x17
        /*005e*/ 	.short	(.L_367 - .L_366)
.L_366:
        /*0060*/ 	.word	0x00000000
        /*0064*/ 	.short	0x0000
        /*0066*/ 	.short	0x0000
        /*0068*/ 	.byte	0x00, 0xf0, 0x21, 0x00


	//----- nvinfo : EIATTR_MAXREG_COUNT
	.align		4
.L_367:
        /*006c*/ 	.byte	0x03, 0x1b
        /*006e*/ 	.short	0x00ff


	//----- nvinfo : EIATTR_NUM_BARRIERS
	.align		4
        /*0070*/ 	.byte	0x02, 0x4c
        /*0072*/ 	.byte	0x01
	.zero		1


	//----- nvinfo : EIATTR_MERCURY_ISA_VERSION
	.align		4
        /*0074*/ 	.byte	0x03, 0x5f
        /*0076*/ 	.short	0x0000


	//----- nvinfo : EIATTR_EXIT_INSTR_OFFSETS
	.align		4
        /*0078*/ 	.byte	0x04, 0x1c
        /*007a*/ 	.short	(.L_369 - .L_368)


	//   ....[0]....
.L_368:
        /*007c*/ 	.word	0x00000690


	//----- nvinfo : EIATTR_CRS_STACK_SIZE
	.align		4
.L_369:
        /*0080*/ 	.byte	0x04, 0x1e
        /*0082*/ 	.short	(.L_371 - .L_370)
.L_370:
        /*0084*/ 	.word	0x00000000
.L_371:


//--------------------- .nv.info._ZN4vllm35silu_and_mul_per_block_quant_kernelIN3c104HalfEaLb1ELi128EEEvPT0_PfPKT_PKfi --------------------------
	.section	.nv.info._ZN4vllm35silu_and_mul_per_block_quant_kernelIN3c104HalfEaLb1ELi128EEEvPT0_PfPKT_PKfi,"",@"SHT_CUDA_INFO"
	.sectionflags	@""
	.align	4


	//----- nvinfo : EIATTR_CUDA_API_VERSION
	.align		4
        /*0000*/ 	.byte	0x04, 0x37
        /*0002*/ 	.short	(.L_373 - .L_372)
.L_372:
        /*0004*/ 	.word	0x00000082


	//----- nvinfo : EIATTR_SW2861232_WAR
	.align		4
.L_373:
        /*0008*/ 	.byte	0x01, 0x35
	.zero		2


	//----- nvinfo : EIATTR_PARAM_CBANK
	.align		4
        /*000c*/ 	.byte	0x04, 0x0a
        /*000e*/ 	.short	(.L_375 - .L_374)
	.align		4
.L_374:
        /*0010*/ 	.word	index@(.nv.constant0._ZN4vllm35silu_and_mul_per_block_quant_kernelIN3c104HalfEaLb1ELi128EEEvPT0_PfPKT_PKfi)
        /*0014*/ 	.short	0x0160
        /*0016*/ 	.short	0x0024


	//----- nvinfo : EIATTR_CBANK_PARAM_SIZE
	.align		4
.L_375:
        /*0018*/ 	.byte	0x03, 0x19
        /*001a*/ 	.short	0x0024


	//----- nvinfo : EIATTR_KPARAM_INFO
	.align		4
        /*001c*/ 	.byte	0x04, 0x17
        /*001e*/ 	.short	(.L_377 - .L_376)
.L_376:
        /*0020*/ 	.word	0x00000000
        /*0024*/ 	.short	0x0004
        /*0026*/ 	.short	0x0020
        /*0028*/ 	.byte	0x00, 0xf0, 0x11, 0x00


	//----- nvinfo : EIATTR_KPARAM_INFO
	.align		4
.L_377:
        /*002c*/ 	.byte	0x04, 0x17
        /*002e*/ 	.short	(.L_379 - .L_378)
.L_378:
        /*0030*/ 	.word	0x00000000
        /*0034*/ 	.short	0x0003
        /*0036*/ 	.short	0x0018
        /*0038*/ 	.byte	0x00, 0xf0, 0x21, 0x00


	//----- nvinfo : EIATTR_KPARAM_INFO
	.align		4
.L_379:
        /*003c*/ 	.byte	0x04, 0x17
        /*003e*/ 	.short	(.L_381 - .L_380)
.L_380:
        /*0040*/ 	.word	0x00000000
        /*0044*/ 	.short	0x0002
        /*0046*/ 	.short	0x0010
        /*0048*/ 	.byte	0x00, 0xf0, 0x21, 0x00


	//----- nvinfo : EIATTR_KPARAM_INFO
	.align		4
.L_381:
        /*004c*/ 	.byte	0x04, 0x17
        /*004e*/ 	.short	(.L_383 - .L_382)
.L_382:
        /*0050*/ 	.word	0x00000000
        /*0054*/ 	.short	0x0001
        /*0056*/ 	.short	0x0008
        /*0058*/ 	.byte	0x00, 0xf0, 0x21, 0x00


	//----- nvinfo : EIATTR_KPARAM_INFO
	.align		4
.L_383:
        /*005c*/ 	.byte	0x04, 0x17
        /*005e*/ 	.short	(.L_385 - .L_384)
.L_384:
        /*0060*/ 	.word	0x00000000
        /*0064*/ 	.short	0x0000
        /*0066*/ 	.short	0x0000
        /*0068*/ 	.byte	0x00, 0xf0, 0x21, 0x00


	//----- nvinfo : EIATTR_MAXREG_COUNT
	.align		4
.L_385:
        /*006c*/ 	.byte	0x03, 0x1b
        /*006e*/ 	.short	0x00ff


	//----- nvinfo : EIATTR_NUM_BARRIERS
	.align		4
        /*0070*/ 	.byte	0x02, 0x4c
        /*0072*/ 	.byte	0x01
	.zero		1


	//----- nvinfo : EIATTR_MERCURY_ISA_VERSION
	.align		4
        /*0074*/ 	.byte	0x03, 0x5f
        /*0076*/ 	.short	0x0000


	//----- nvinfo : EIATTR_EXIT_INSTR_OFFSETS
	.align		4
        /*0078*/ 	.byte	0x04, 0x1c
        /*007a*/ 	.short	(.L_387 - .L_386)


	//   ....[0]....
.L_386:
        /*007c*/ 	.word	0x00000690


	//----- nvinfo : EIATTR_CRS_STACK_SIZE
	.align		4
.L_387:
        /*0080*/ 	.byte	0x04, 0x1e
        /*0082*/ 	.short	(.L_389 - .L_388)
.L_388:
        /*0084*/ 	.word	0x00000000
.L_389:


//--------------------- .nv.info._ZN4vllm35silu_and_mul_per_block_quant_kernelIN3c104HalfENS1_13Float8_e4m3fnELb0ELi64EEEvPT0_PfPKT_PKfi --------------------------
	.section	.nv.info._ZN4vllm35silu_and_mul_per_block_quant_kernelIN3c104HalfENS1_13Float8_e4m3fnELb0ELi64EEEvPT0_PfPKT_PKfi,"",@"SHT_CUDA_INFO"
	.sectionflags	@""
	.align	4


	//----- nvinfo : EIATTR_CUDA_API_VERSION
	.align		4
        /*0000*/ 	.byte	0x04, 0x37
        /*0002*/ 	.short	(.L_391 - .L_390)
.L_390:
        /*0004*/ 	.word	0x00000082


	//----- nvinfo : EIATTR_SW2861232_WAR
	.align		4
.L_391:
        /*0008*/ 	.byte	0x01, 0x35
	.zero		2


	//----- nvinfo : EIATTR_PARAM_CBANK
	.align		4
        /*000c*/ 	.byte	0x04, 0x0a
        /*000e*/ 	.short	(.L_393 - .L_392)
	.align		4
.L_392:
        /*0010*/ 	.word	index@(.nv.constant0._ZN4vllm35silu_and_mul_per_block_quant_kernelIN3c104HalfENS1_13Float8_e4m3fnELb0ELi64EEEvPT0_PfPKT_PKfi)
        /*0014*/ 	.short	0x0160
        /*0016*/ 	.short	0x0024


	//----- nvinfo : EIATTR_CBANK_PARAM_SIZE
	.align		4
.L_393:
        /*0018*/ 	.byte	0x03, 0x19
        /*001a*/ 	.short	0x0024


	//----- nvinfo : EIATTR_KPARAM_INFO
	.align		4
        /*001c*/ 	.byte	0x04, 0x17
        /*001e*/ 	.short	(.L_395 - .L_394)
.L_394:
        /*0020*/ 	.word	0x00000000
        /*0024*/ 	.short	0x0004
        /*0026*/ 	.short	0x0020
        /*0028*/ 	.byte	0x00, 0xf0, 0x11, 0x00


	//----- nvinfo : EIATTR_KPARAM_INFO
	.align		4
.L_395:
        /*002c*/ 	.byte	0x04, 0x17
        /*002e*/ 	.short	(.L_397 - .L_396)
.L_396:
        /*0030*/ 	.word	0x00000000
        /*0034*/ 	.short	0x0003
        /*0036*/ 	.short	0x0018
        /*0038*/ 	.byte	0x00, 0xf0, 0x21, 0x00


	//----- nvinfo : EIATTR_KPARAM_INFO
	.align		4
.L_397:
        /*003c*/ 	.byte	0x04, 0x17
        /*003e*/ 	.short	(.L_399 - .L_398)
.L_398:
        /*0040*/ 	.word	0x00000000
        /*0044*/ 	.short	0x0002
        /*0046*/ 	.short	0x0010
        /*0048*/ 	.byte	0x00, 0xf0, 0x21, 0x00


	//----- nvinfo : EIATTR_KPARAM_INFO
	.align		4
.L_399:
        /*004c*/ 	.byte	0x04, 0x17
        /*004e*/ 	.short	(.L_401 - .L_400)
.L_400:
        /*0050*/ 	.word	0x00000000
        /*0054*/ 	.short	0x0001
        /*0056*/ 	.short	0x0008
        /*0058*/ 	.byte	0x00, 0xf0, 0x21, 0x00


	//----- nvinfo : EIATTR_KPARAM_INFO
	.align		4
.L_401:
        /*005c*/ 	.byte	0x04, 0x17
        /*005e*/ 	.short	(.L_403 - .L_402)
.L_402:
        /*0060*/ 	.word	0x00000000
        /*0064*/ 	.short	0x0000
        /*0066*/ 	.short	0x0000
        /*0068*/ 	.byte	0x00, 0xf0, 0x21, 0x00


	//----- nvinfo : EIATTR_MAXREG_COUNT
	.align		4
.L_403:
        /*006c*/ 	.byte	0x03, 0x1b
        /*006e*/ 	.short	0x00ff


	//----- nvinfo : EIATTR_NUM_BARRIERS
	.align		4
        /*0070*/ 	.byte	0x02, 0x4c
        /*0072*/ 	.byte	0x01
	.zero		1


	//----- nvinfo : EIATTR_MERCURY_ISA_VERSION
	.align		4
        /*0074*/ 	.byte	0x03, 0x5f
        /*0076*/ 	.short	0x0000


	//----- nvinfo : EIATTR_EXIT_INSTR_OFFSETS
	.align		4
        /*0078*/ 	.byte	0x04, 0x1c
        /*007a*/ 	.short	(.L_405 - .L_404)


	//   ....[0]....
.L_404:
        /*007c*/ 	.word	0x00000740


	//----- nvinfo : EIATTR_CRS_STACK_SIZE
	.align		4
.L_405:
        /*0080*/ 	.byte	0x04, 0x1e
        /*0082*/ 	.short	(.L_407 - .L_406)
.L_406:
        /*0084*/ 	.word	0x00000000
.L_407:


//--------------------- .nv.info._ZN4vllm35silu_and_mul_per_block_quant_kernelIN3c104HalfENS1_13Float8_e4m3fnELb1ELi64EEEvPT0_PfPKT_PKfi --------------------------
	.section	.nv.info._ZN4vllm35silu_and_mul_per_block_quant_kernelIN3c104HalfENS1_13Float8_e4m3fnELb1ELi64EEEvPT0_PfPKT_PKfi,"",@"SHT_CUDA_INFO"
	.sectionflags	@""
	.align	4


	//----- nvinfo : EIATTR_CUDA_API_VERSION
	.align		4
        /*0000*/ 	.byte	0x04, 0x37
        /*0002*/ 	.short	(.L_409 - .L_408)
.L_408:
        /*0004*/ 	.word	0x00000082


	//----- nvinfo : EIATTR_SW2861232_WAR
	.align		4
.L_409:
        /*0008*/ 	.byte	0x01, 0x35
	.zero		2


	//----- nvinfo : EIATTR_PARAM_CBANK
	.align		4
        /*000c*/ 	.byte	0x04, 0x0a
        /*000e*/ 	.short	(.L_411 - .L_410)
	.align		4
.L_410:
        /*0010*/ 	.word	index@(.nv.constant0._ZN4vllm35silu_and_mul_per_block_quant_kernelIN3c104HalfENS1_13Float8_e4m3fnELb1ELi64EEEvPT0_PfPKT_PKfi)
        /*0014*/ 	.short	0x0160
        /*0016*/ 	.short	0x0024


	//----- nvinfo : EIATTR_CBANK_PARAM_SIZE
	.align		4
.L_411:
        /*0018*/ 	.byte	0x03, 0x19
        /*001a*/ 	.short	0x0024


	//----- nvinfo : EIATTR_KPARAM_INFO
	.align		4
        /*001c*/ 	.byte	0x04, 0x17
        /*001e*/ 	.short	(.L_413 - .L_412)
.L_412:
        /*0020*/ 	.word	0x00000000
        /*0024*/ 	.short	0x0004
        /*0026*/ 	.short	0x0020
        /*0028*/ 	.byte	0x00, 0xf0, 0x11, 0x00


	//----- nvinfo : EIATTR_KPARAM_INFO
	.align		4
.L_413:
        /*002c*/ 	.byte	0x04, 0x17
        /*002e*/ 	.short	(.L_415 - .L_414)
.L_414:
        /*0030*/ 	.word	0x00000000
        /*0034*/ 	.short	0x0003
        /*0036*/ 	.short	0x0018
        /*0038*/ 	.byte	0x00, 0xf0, 0x21, 0x00


	//----- nvinfo : EIATTR_KPARAM_INFO
	.align		4
.L_415:
        /*003c*/ 	.byte	0x04, 0x17
        /*003e*/ 	.short	(.L_417 - .L_416)
.L_416:
        /*0040*/ 	.word	0x00000000
        /*0044*/ 	.short	0x0002
        /*0046*/ 	.short	0x0010
        /*0048*/ 	.byte	0x00, 0xf0, 0x21, 0x00


	//----- nvinfo : EIATTR_KPARAM_INFO
	.align		4
.L_417:
        /*004c*/ 	.byte	0x04, 0x17
        /*004e*/ 	.short	(.L_419 - .L_418)
.L_418:
        /*0050*/ 	.word	0x00000000
        /*0054*/ 	.short	0x0001
        /*0056*/ 	.short	0x0008
        /*0058*/ 	.byte	0x00, 0xf0, 0x21, 0x00


	//----- nvinfo : EIATTR_KPARAM_INFO
	.align		4
.L_419:
        /*005c*/ 	.byte	0x04, 0x17
        /*005e*/ 	.short	(.L_421 - .L_420)
.L_420:
        /*0060*/ 	.word	0x00000000
        /*0064*/ 	.short	0x0000
        /*0066*/ 	.short	0x0000
        /*0068*/ 	.byte	0x00, 0xf0, 0x21, 0x00


	//----- nvinfo : EIATTR_MAXREG_COUNT
	.align		4
.L_421:
        /*006c*/ 	.byte	0x03, 0x1b
        /*006e*/ 	.short	0x00ff


	//----- nvinfo : EIATTR_NUM_BARRIERS
	.align		4
        /*0070*/ 	.byte	0x02, 0x4c
        /*0072*/ 	.byte	0x01
	.zero		1


	//----- nvinfo : EIATTR_MERCURY_ISA_VERSION
	.align		4
        /*0074*/ 	.byte	0x03, 0x5f
        /*0076*/ 	.short	0x0000


	//----- nvinfo : EIATTR_EXIT_INSTR_OFFSETS
	.align		4
        /*0078*/ 	.byte	0x04, 0x1c
        /*007a*/ 	.short	(.L_423 - .L_422)


	//   ....[0]....
.L_422:
        /*007c*/ 	.word	0x00000740


	//----- nvinfo : EIATTR_CRS_STACK_SIZE
	.align		4
.L_423:
        /*0080*/ 	.byte	0x04, 0x1e
        /*0082*/ 	.short	(.L_425 - .L_424)
.L_424:
        /*0084*/ 	.word	0x00000000
.L_425:


//--------------------- .nv.info._ZN4vllm35silu_and_mul_per_block_quant_kernelIN3c104HalfENS1_13Float8_e4m3fnELb0ELi128EEEvPT0_PfPKT_PKfi --------------------------
	.section	.nv.info._ZN4vllm35silu_and_mul_per_block_quant_kernelIN3c104HalfENS1_13Float8_e4m3fnELb0ELi128EEEvPT0_PfPKT_PKfi,"",@"SHT_CUDA_INFO"
	.sectionflags	@""
	.align	4


	//----- nvinfo : EIATTR_CUDA_API_VERSION
	.align		4
        /*0000*/ 	.byte	0x04, 0x37
        /*0002*/ 	.short	(.L_427 - .L_426)
.L_426:
        /*0004*/ 	.word	0x00000082


	//----- nvinfo : EIATTR_SW2861232_WAR
	.align		4
.L_427:
        /*0008*/ 	.byte	0x01, 0x35
	.zero		2


	//----- nvinfo : EIATTR_PARAM_CBANK
	.align		4
        /*000c*/ 	.byte	0x04, 0x0a
        /*000e*/ 	.short	(.L_429 - .L_428)
	.align		4
.L_428:
        /*0010*/ 	.word	index@(.nv.constant0._ZN4vllm35silu_and_mul_per_block_quant_kernelIN3c104HalfENS1_13Float8_e4m3fnELb0ELi128EEEvPT0_PfPKT_PKfi)
        /*0014*/ 	.short	0x0160
        /*0016*/ 	.short	0x0024


	//----- nvinfo : EIATTR_CBANK_PARAM_SIZE
	.align		4
.L_429:
        /*0018*/ 	.byte	0x03, 0x19
        /*001a*/ 	.short	0x0024


	//----- nvinfo : EIATTR_KPARAM_INFO
	.align		4
        /*001c*/ 	.byte	0x04, 0x17
        /*001e*/ 	.short	(.L_431 - .L_430)
.L_430:
        /*0020*/ 	.word	0x00000000
        /*0024*/ 	.short	0x0004
        /*0026*/ 	.short	0x0020
        /*0028*/ 	.byte	0x00, 0xf0, 0x11, 0x00


	//----- nvinfo : EIATTR_KPARAM_INFO
	.align		4
.L_431:
        /*002c*/ 	.byte	0x04, 0x17
        /*002e*/ 	.short	(.L_433 - .L_432)
.L_432:
        /*0030*/ 	.word	0x00000000
        /*0034*/ 	.short	0x0003
        /*0036*/ 	.short	0x0018
        /*0038*/ 	.byte	0x00, 0xf0, 0x21, 0x00


	//----- nvinfo : EIATTR_KPARAM_INFO
	.align		4
.L_433:
        /*003c*/ 	.byte	0x04, 0x17
        /*003e*/ 	.short	(.L_435 - .L_434)
.L_434:
        /*0040*/ 	.word	0x00000000
        /*0044*/ 	.short	0x0002
        /*0046*/ 	.short	0x0010
        /*0048*/ 	.byte	0x00, 0xf0, 0x21, 0x00


	//----- nvinfo : EIATTR_KPARAM_INFO
	.align		4
.L_435:
        /*004c*/ 	.byte	0x04, 0x17
        /*004e*/ 	.short	(.L_437 - .L_436)
.L_436:
        /*0050*/ 	.word	0x00000000
        /*0054*/ 	.short	0x0001
        /*0056*/ 	.short	0x0008
        /*0058*/ 	.byte	0x00, 0xf0, 0x21, 0x00


	//----- nvinfo : EIATTR_KPARAM_INFO
	.align		4
.L_437:
        /*005c*/ 	.byte	0x04, 0x17
        /*005e*/ 	.short	(.L_439 - .L_438)
.L_438:
        /*0060*/ 	.word	0x00000000
        /*0064*/ 	.short	0x0000
        /*0066*/ 	.short	0x0000
        /*0068*/ 	.byte	0x00, 0xf0, 0x21, 0x00


	//----- nvinfo : EIATTR_MAXREG_COUNT
	.align		4
.L_439:
        /*006c*/ 	.byte	0x03, 0x1b
        /*006e*/ 	.short	0x00ff


	//----- nvinfo : EIATTR_NUM_BARRIERS
	.align		4
        /*0070*/ 	.byte	0x02, 0x4c
        /*0072*/ 	.byte	0x01
	.zero		1


	//----- nvinfo : EIATTR_MERCURY_ISA_VERSION
	.align		4
        /*0074*/ 	.byte	0x03, 0x5f
        /*0076*/ 	.short	0x0000


	//----- nvinfo : EIATTR_EXIT_INSTR_OFFSETS
	.align		4
        /*0078*/ 	.byte	0x04, 0x1c
        /*007a*/ 	.short	(.L_441 - .L_440)


	//   ....[0]....
.L_440:
        /*007c*/ 	.word	0x000007a0


	//----- nvinfo : EIATTR_CRS_STACK_SIZE
	.align		4
.L_441:
        /*0080*/ 	.byte	0x04, 0x1e
        /*0082*/ 	.short	(.L_443 - .L_442)
.L_442:
        /*0084*/ 	.word	0x00000000
.L_443:


//--------------------- .nv.info._ZN4vllm35silu_and_mul_per_block_quant_kernelIN3c104HalfENS1_13Float8_e4m3fnELb1ELi128EEEvPT0_PfPKT_PKfi --------------------------
	.section	.nv.info._ZN4vllm35silu_and_mul_per_block_quant_kernelIN3c104HalfENS1_13Float8_e4m3fnELb1ELi128EEEvPT0_PfPKT_PKfi,"",@"SHT_CUDA_INFO"
	.sectionflags	@""
	.align	4


	//----- nvinfo : EIATTR_CUDA_API_VERSION
	.align		4
        /*0000*/ 	.byte	0x04, 0x37
        /*0002*/ 	.short	(.L_445 - .L_444)
.L_444:
        /*0004*/ 	.word	0x00000082


	//----- nvinfo : EIATTR_SW2861232_WAR
	.align		4
.L_445:
        /*0008*/ 	.byte	0x01, 0x35
	.zero		2


	//----- nvinfo : EIATTR_PARAM_CBANK
	.align		4
        /*000c*/ 	.byte	0x04, 0x0a
        /*000e*/ 	.short	(.L_447 - .L_446)
	.align		4
.L_446:
        /*0010*/ 	.word	index@(.nv.constant0._ZN4vllm35silu_and_mul_per_block_quant_kernelIN3c104HalfENS1_13Float8_e4m3fnELb1ELi128EEEvPT0_PfPKT_PKfi)
        /*0014*/ 	.short	0x0160
        /*0016*/ 	.short	0x0024


	//----- nvinfo : EIATTR_CBANK_PARAM_SIZE
	.align		4
.L_447:
        /*0018*/ 	.byte	0x03, 0x19
        /*001a*/ 	.short	0x0024


	//----- nvinfo : EIATTR_KPARAM_INFO
	.align		4
        /*001c*/ 	.byte	0x04, 0x17
        /*001e*/ 	.short	(.L_449 - .L_448)
.L_448:
        /*0020*/ 	.word	0x00000000
        /*0024*/ 	.short	0x0004
        /*0026*/ 	.short	0x0020
        /*0028*/ 	.byte	0x00, 0xf0, 0x11, 0x00


	//----- nvinfo : EIATTR_KPARAM_INFO
	.align		4
.L_449:
        /*002c*/ 	.byte	0x04, 0x17
        /*002e*/ 	.short	(.L_451 - .L_450)
.L_450:
        /*0030*/ 	.word	0x00000000
        /*0034*/ 	.short	0x0003
        /*0036*/ 	.short	0x0018
        /*0038*/ 	.byte	0x00, 0xf0, 0x21, 0x00


	//----- nvinfo : EIATTR_KPARAM_INFO
	.align		4
.L_451:
        /*003c*/ 	.byte	0x04, 0x17
        /*003e*/ 	.short	(.L_453 - .L_452)
.L_452:
        /*0040*/ 	.word	0x00000000
        /*0044*/ 	.short	0x0002
        /*0046*/ 	.short	0x0010
        /*0048*/ 	.byte	0x00, 0xf0, 0x21, 0x00


	//----- nvinfo : EIATTR_KPARAM_INFO
	.align		4
.L_453:
        /*004c*/ 	.byte	0x04, 0x17
        /*004e*/ 	.short	(.L_455 - .L_454)
.L_454:
        /*0050*/ 	.word	0x00000000
        /*0054*/ 	.short	0x0001
        /*0056*/ 	.short	0x0008
        /*0058*/ 	.byte	0x00, 0xf0, 0x21, 0x00


	//----- nvinfo : EIATTR_KPARAM_INFO
	.align		4
.L_455:
        /*005c*/ 	.byte	0x04, 0x17
        /*005e*/ 	.short	(.L_457 - .L_456)
.L_456:
        /*0060*/ 	.word	0x00000000
        /*0064*/ 	.short	0x0000
        /*0066*/ 	.short	0x0000
        /*0068*/ 	.byte	0x00, 0xf0, 0x21, 0x00


	//----- nvinfo : EIATTR_MAXREG_COUNT
	.align		4
.L_457:
        /*006c*/ 	.byte	0x03, 0x1b
        /*006e*/ 	.short	0x00ff


	//----- nvinfo : EIATTR_NUM_BARRIERS
	.align		4
        /*0070*/ 	.byte	0x02, 0x4c
        /*0072*/ 	.byte	0x01
	.zero		1


	//----- nvinfo : EIATTR_MERCURY_ISA_VERSION
	.align		4
        /*0074*/ 	.byte	0x03, 0x5f
        /*0076*/ 	.short	0x0000


	//----- nvinfo : EIATTR_EXIT_INSTR_OFFSETS
	.align		4
        /*0078*/ 	.byte	0x04, 0x1c
        /*007a*/ 	.short	(.L_459 - .L_458)


	//   ....[0]....
.L_458:
        /*007c*/ 	.word	0x000007a0


	//----- nvinfo : EIATTR_CRS_STACK_SIZE
	.align		4
.L_459:
        /*0080*/ 	.byte	0x04, 0x1e
        /*0082*/ 	.short	(.L_461 - .L_460)
.L_460:
        /*0084*/ 	.word	0x00000000
.L_461:


//--------------------- .nv.info._ZN4vllm35silu_and_mul_per_block_quant_kernelIfaLb0ELi64EEEvPT0_PfPKT_PKfi --------------------------
	.section	.nv.info._ZN4vllm35silu_and_mul_per_block_quant_kernelIfaLb0ELi64EEEvPT0_PfPKT_PKfi,"",@"SHT_CUDA_INFO"
	.sectionflags	@""
	.align	4


	//----- nvinfo : EIATTR_CUDA_API_VERSION
	.align		4
        /*0000*/ 	.byte	0x04, 0x37
        /*0002*/ 	.short	(.L_463 - .L_462)
.L_462:
        /*0004*/ 	.word	0x00000082


	//----- nvinfo : EIATTR_SW2861232_WAR
	.align		4
.L_463:
        /*0008*/ 	.byte	0x01, 0x35
	.zero		2


	//----- nvinfo : EIATTR_PARAM_CBANK
	.align		4
        /*000c*/ 	.byte	0x04, 0x0a
        /*000e*/ 	.short	(.L_465 - .L_464)
	.align		4
.L_464:
        /*0010*/ 	.word	index@(.nv.constant0._ZN4vllm35silu_and_mul_per_block_quant_kernelIfaLb0ELi64EEEvPT0_PfPKT_PKfi)
        /*0014*/ 	.short	0x0160
        /*0016*/ 	.short	0x0024


	//----- nvinfo : EIATTR_CBANK_PARAM_SIZE
	.align		4
.L_465:
        /*0018*/ 	.byte	0x03, 0x19
        /*001a*/ 	.short	0x0024


	//----- nvinfo : EIATTR_KPARAM_INFO
	.align		4
        /*001c*/ 	.byte	0x04, 0x17
        /*001e*/ 	.short	(.L_467 - .L_466)
.L_466:
        /*0020*/ 	.word	0x00000000
        /*0024*/ 	.short	0x0004
        /*0026*/ 	.short	0x0020
        /*0028*/ 	.byte	0x00, 0xf0, 0x11, 0x00


	//----- nvinfo : EIATTR_KPARAM_INFO
	.align		4
.L_467:
        /*002c*/ 	.byte	0x04, 0x17
        /*002e*/ 	.short	(.L_469 - .L_468)
.L_468:
        /*0030*/ 	.word	0x00000000
        /*0034*/ 	.short	0x0003
        /*0036*/ 	.short	0x0018
        /*0038*/ 	.byte	0x00, 0xf0, 0x21, 0x00


	//----- nvinfo : EIATTR_KPARAM_INFO
	.align		4
.L_469:
        /*003c*/ 	.byte	0x04, 0x17
        /*003e*/ 	.short	(.L_471 - .L_470)
.L_470:
        /*0040*/ 	.word	0x00000000
        /*0044*/ 	.short	0x0002
        /*0046*/ 	.short	0x0010
        /*0048*/ 	.byte	0x00, 0xf0, 0x21, 0x00


	//----- nvinfo : EIATTR_KPARAM_INFO
	.align		4
.L_471:
        /*004c*/ 	.byte	0x04, 0x17
        /*004e*/ 	.short	(.L_473 - .L_472)
.L_472:
        /*0050*/ 	.word	0x00000000
        /*0054*/ 	.short	0x0001
        /*0056*/ 	.short	0x0008
        /*0058*/ 	.byte	0x00, 0xf0, 0x21, 0x00


	//----- nvinfo : EIATTR_KPARAM_INFO
	.align		4
.L_473:
        /*005c*/ 	.byte	0x04, 0x17
        /*005e*/ 	.short	(.L_475 - .L_474)
.L_474:
        /*0060*/ 	.word	0x00000000
        /*0064*/ 	.short	0x0000
        /*0066*/ 	.short	0x0000
        /*0068*/ 	.byte	0x00, 0xf0, 0x21, 0x00


	//----- nvinfo : EIATTR_MAXREG_COUNT
	.align		4
.L_475:
        /*006c*/ 	.byte	0x03, 0x1b
        /*006e*/ 	.short	0x00ff


	//----- nvinfo : EIATTR_NUM_BARRIERS
	.align		4
        /*0070*/ 	.byte	0x02, 0x4c
        /*0072*/ 	.byte	0x01
	.zero		1


	//----- nvinfo : EIATTR_MERCURY_ISA_VERSION
	.align		4
        /*0074*/ 	.byte	0x03, 0x5f
        /*0076*/ 	.short	0x0000


	//----- nvinfo : EIATTR_EXIT_INSTR_OFFSETS
	.align		4
        /*0078*/ 	.byte	0x04, 0x1c
        /*007a*/ 	.short	(.L_477 - .L_476)


	//   ....[0]....
.L_476:
        /*007c*/ 	.word	0x00000610


	//----- nvinfo : EIATTR_CRS_STACK_SIZE
	.align		4
.L_477:
        /*0080*/ 	.byte	0x04, 0x1e
        /*0082*/ 	.short	(.L_479 - .L_478)
.L_478:
        /*0084*/ 	.word	0x00000000
.L_479:


//--------------------- .nv.info._ZN4vllm35silu_and_mul_per_block_quant_kernelIfaLb1ELi64EEEvPT0_PfPKT_PKfi --------------------------
	.section	.nv.info._ZN4vllm35silu_and_mul_per_block_quant_kernelIfaLb1ELi64EEEvPT0_PfPKT_PKfi,"",@"SHT_CUDA_INFO"
	.sectionflags	@""
	.align	4


	//----- nvinfo : EIATTR_CUDA_API_VERSION
	.align		4
        /*0000*/ 	.byte	0x04, 0x37
        /*0002*/ 	.short	(.L_481 - .L_480)
.L_480:
        /*0004*/ 	.word	0x00000082


	//----- nvinfo : EIATTR_SW2861232_WAR
	.align		4
.L_481:
        /*0008*/ 	.byte	0x01, 0x35
	.zero		2


	//----- nvinfo : EIATTR_PARAM_CBANK
	.align		4
        /*000c*/ 	.byte	0x04, 0x0a
        /*000e*/ 	.short	(.L_483 - .L_482)
	.align		4
.L_482:
        /*0010*/ 	.word	index@(.nv.constant0._ZN4vllm35silu_and_mul_per_block_quant_kernelIfaLb1ELi64EEEvPT0_PfPKT_PKfi)
        /*0014*/ 	.short	0x0160
        /*0016*/ 	.short	0x0024


	//----- nvinfo : EIATTR_CBANK_PARAM_SIZE
	.align		4
.L_483:
        /*0018*/ 	.byte	0x03, 0x19
        /*001a*/ 	.short	0x0024


	//----- nvinfo : EIATTR_KPARAM_INFO
	.align		4
        /*001c*/ 	.byte	0x04, 0x17
        /*001e*/ 	.short	(.L_485 - .L_484)
.L_484:
        /*0020*/ 	.word	0x00000000
        /*0024*/ 	.short	0x0004
        /*0026*/ 	.short	0x0020
        /*0028*/ 	.byte	0x00, 0xf0, 0x11, 0x00


	//----- nvinfo : EIATTR_KPARAM_INFO
	.align		4
.L_485:
        /*002c*/ 	.byte	0x04, 0x17
        /*002e*/ 	.short	(.L_487 - .L_486)
.L_486:
        /*0030*/ 	.word	0x00000000
        /*0034*/ 	.short	0x0003
        /*0036*/ 	.short	0x0018
        /*0038*/ 	.byte	0x00, 0xf0, 0x21, 0x00


	//----- nvinfo : EIATTR_KPARAM_INFO
	.align		4
.L_487:
        /*003c*/ 	.byte	0x04, 0x17
        /*003e*/ 	.short	(.L_489 - .L_488)
.L_488:
        /*0040*/ 	.word	0x00000000
        /*0044*/ 	.short	0x0002
        /*0046*/ 	.short	0x0010
        /*0048*/ 	.byte	0x00, 0xf0, 0x21, 0x00


	//----- nvinfo : EIATTR_KPARAM_INFO
	.align		4
.L_489:
        /*004c*/ 	.byte	0x04, 0x17
        /*004e*/ 	.short	(.L_491 - .L_490)
.L_490:
        /*0050*/ 	.word	0x00000000
        /*0054*/ 	.short	0x0001
        /*0056*/ 	.short	0x0008
        /*0058*/ 	.byte	0x00, 0xf0, 0x21, 0x00


	//----- nvinfo : EIATTR_KPARAM_INFO
	.align		4
.L_491:
        /*005c*/ 	.byte	0x04, 0x17
        /*005e*/ 	.short	(.L_493 - .L_492)
.L_492:
        /*0060*/ 	.word	0x00000000
        /*0064*/ 	.short	0x0000
        /*0066*/ 	.short	0x0000
        /*0068*/ 	.byte	0x00, 0xf0, 0x21, 0x00


	//----- nvinfo : EIATTR_MAXREG_COUNT
	.align		4
.L_493:
        /*006c*/ 	.byte	0x03, 0x1b
        /*006e*/ 	.short	0x00ff


	//----- nvinfo : EIATTR_NUM_BARRIERS
	.align		4
        /*0070*/ 	.byte	0x02, 0x4c
        /*0072*/ 	.byte	0x01
	.zero		1


	//----- nvinfo : EIATTR_MERCURY_ISA_VERSION
	.align		4
        /*0074*/ 	.byte	0x03, 0x5f
        /*0076*/ 	.short	0x0000


	//----- nvinfo : EIATTR_EXIT_INSTR_OFFSETS
	.align		4
        /*0078*/ 	.byte	0x04, 0x1c
        /*007a*/ 	.short	(.L_495 - .L_494)


	//   ....[0]....
.L_494:
        /*007c*/ 	.word	0x00000610


	//----- nvinfo : EIATTR_CRS_STACK_SIZE
	.align		4
.L_495:
        /*0080*/ 	.byte	0x04, 0x1e
        /*0082*/ 	.short	(.L_497 - .L_496)
.L_496:
        /*0084*/ 	.word	0x00000000
.L_497:


//--------------------- .nv.info._ZN4vllm35silu_and_mul_per_block_quant_kernelIfaLb0ELi128EEEvPT0_PfPKT_PKfi --------------------------
	.section	.nv.info._ZN4vllm35silu_and_mul_per_block_quant_kernelIfaLb0ELi128EEEvPT0_PfPKT_PKfi,"",@"SHT_CUDA_INFO"
	.sectionflags	@""
	.align	4


	//----- nvinfo : EIATTR_CUDA_API_VERSION
	.align		4
        /*0000*/ 	.byte	0x04, 0x37
        /*0002*/ 	.short	(.L_499 - .L_498)
.L_498:
        /*0004*/ 	.word	0x00000082


	//----- nvinfo : EIATTR_SW2861232_WAR
	.align		4
.L_499:
        /*0008*/ 	.byte	0x01, 0x35
	.zero		2


	//----- nvinfo : EIATTR_PARAM_CBANK
	.align		4
        /*000c*/ 	.byte	0x04, 0x0a
        /*000e*/ 	.short	(.L_501 - .L_500)
	.align		4
.L_500:
        /*0010*/ 	.word	index@(.nv.constant0._ZN4vllm35silu_and_mul_per_block_quant_kernelIfaLb0ELi128EEEvPT0_PfPKT_PKfi)
        /*0014*/ 	.short	0x0160
        /*0016*/ 	.short	0x0024


	//----- nvinfo : EIATTR_CBANK_PARAM_SIZE
	.align		4
.L_501:
        /*0018*/ 	.byte	0x03, 0x19
        /*001a*/ 	.short	0x0024


	//----- nvinfo : EIATTR_KPARAM_INFO
	.align		4
        /*001c*/ 	.byte	0x04, 0x17
        /*001e*/ 	.short	(.L_503 - .L_502)
.L_502:
        /*0020*/ 	.word	0x00000000
        /*0024*/ 	.short	0x0004
        /*0026*/ 	.short	0x0020
        /*0028*/ 	.byte	0x00, 0xf0, 0x11, 0x00


	//----- nvinfo : EIATTR_KPARAM_INFO
	.align		4
.L_503:
        /*002c*/ 	.byte	0x04, 0x17
        /*002e*/ 	.short	(.L_505 - .L_504)
.L_504:
        /*0030*/ 	.word	0x00000000
        /*0034*/ 	.short	0x0003
        /*0036*/ 	.short	0x0018
        /*0038*/ 	.byte	0x00, 0xf0, 0x21, 0x00


	//----- nvinfo : EIATTR_KPARAM_INFO
	.align		4
.L_505:
        /*003c*/ 	.byte	0x04, 0x17
        /*003e*/ 	.short	(.L_507 - .L_506)
.L_506:
        /*0040*/ 	.word	0x00000000
        /*0044*/ 	.short	0x0002
        /*0046*/ 	.short	0x0010
        /*0048*/ 	.byte	0x00, 0xf0, 0x21, 0x00


	//----- nvinfo : EIATTR_KPARAM_INFO
	.align		4
.L_507:
        /*004c*/ 	.byte	0x04, 0x17
        /*004e*/ 	.short	(.L_509 - .L_508)
.L_508:
        /*0050*/ 	.word	0x00000000
        /*0054*/ 	.short	0x0001
        /*0056*/ 	.short	0x0008
        /*0058*/ 	.byte	0x00, 0xf0, 0x21, 0x00


	//----- nvinfo : EIATTR_KPARAM_INFO
	.align		4
.L_509:
        /*005c*/ 	.byte	0x04, 0x17
        /*005e*/ 	.short	(.L_511 - .L_510)
.L_510:
        /*0060*/ 	.word	0x00000000
        /*0064*/ 	.short	0x0000
        /*0066*/ 	.short	0x0000
        /*0068*/ 	.byte	0x00, 0xf0, 0x21, 0x00


	//----- nvinfo : EIATTR_MAXREG_COUNT
	.align		4
.L_511:
        /*006c*/ 	.byte	0x03, 0x1b
        /*006e*/ 	.short	0x00ff


	//----- nvinfo : EIATTR_NUM_BARRIERS
	.align		4
        /*0070*/ 	.byte	0x02, 0x4c
        /*0072*/ 	.byte	0x01
	.zero		1


	//----- nvinfo : EIATTR_MERCURY_ISA_VERSION
	.align		4
        /*0074*/ 	.byte	0x03, 0x5f
        /*0076*/ 	.short	0x0000


	//----- nvinfo : EIATTR_EXIT_INSTR_OFFSETS
	.align		4
        /*0078*/ 	.byte	0x04, 0x1c
        /*007a*/ 	.short	(.L_513 - .L_512)


	//   ....[0]....
.L_512:
        /*007c*/ 	.word	0x00000670


	//----- nvinfo : EIATTR_CRS_STACK_SIZE
	.align		4
.L_513:
        /*0080*/ 	.byte	0x04, 0x1e
        /*0082*/ 	.short	(.L_515 - .L_514)
.L_514:
        /*0084*/ 	.word	0x00000000
.L_515:


//--------------------- .nv.info._ZN4vllm35silu_and_mul_per_block_quant_kernelIfaLb1ELi128EEEvPT0_PfPKT_PKfi --------------------------
	.section	.nv.info._ZN4vllm35silu_and_mul_per_block_quant_kernelIfaLb1ELi128EEEvPT0_PfPKT_PKfi,"",@"SHT_CUDA_INFO"
	.sectionflags	@""
	.align	4


	//----- nvinfo : EIATTR_CUDA_API_VERSION
	.align		4
        /*0000*/ 	.byte	0x04, 0x37
        /*0002*/ 	.short	(.L_517 - .L_516)
.L_516:
        /*0004*/ 	.word	0x00000082


	//----- nvinfo : EIATTR_SW2861232_WAR
	.align		4
.L_517:
        /*0008*/ 	.byte	0x01, 0x35
	.zero		2


	//----- nvinfo : EIATTR_PARAM_CBANK
	.align		4
        /*000c*/ 	.byte	0x04, 0x0a
        /*000e*/ 	.short	(.L_519 - .L_518)
	.align		4
.L_518:
        /*0010*/ 	.word	index@(.nv.constant0._ZN4vllm35silu_and_mul_per_block_quant_kernelIfaLb1ELi128EEEvPT0_PfPKT_PKfi)
        /*0014*/ 	.short	0x0160
        /*0016*/ 	.short	0x0024


	//----- nvinfo : EIATTR_CBANK_PARAM_SIZE
	.align		4
.L_519:
        /*0018*/ 	.byte	0x03, 0x19
        /*001a*/ 	.short	0x0024


	//----- nvinfo : EIATTR_KPARAM_INFO
	.align		4
        /*001c*/ 	.byte	0x04, 0x17
        /*001e*/ 	.short	(.L_521 - .L_520)
.L_520:
        /*0020*/ 	.word	0x00000000
        /*0024*/ 	.short	0x0004
        /*0026*/ 	.short	0x0020
        /*0028*/ 	.byte	0x00, 0xf0, 0x11, 0x00


	//----- nvinfo : EIATTR_KPARAM_INFO
	.align		4
.L_521:
        /*002c*/ 	.byte	0x04, 0x17
        /*002e*/ 	.short	(.L_523 - .L_522)
.L_522:
        /*0030*/ 	.word	0x00000000
        /*0034*/ 	.short	0x0003
        /*0036*/ 	.short	0x0018
        /*0038*/ 	.byte	0x00, 0xf0, 0x21, 0x00


	//----- nvinfo : EIATTR_KPARAM_INFO
	.align		4
.L_523:
        /*003c*/ 	.byte	0x04, 0x17
        /*003e*/ 	.short	(.L_525 - .L_524)
.L_524:
        /*0040*/ 	.word	0x00000000
        /*0044*/ 	.short	0x0002
        /*0046*/ 	.short	0x0010
        /*0048*/ 	.byte	0x00, 0xf0, 0x21, 0x00


	//----- nvinfo : EIATTR_KPARAM_INFO
	.align		4
.L_525:
        /*004c*/ 	.byte	0x04, 0x17
        /*004e*/ 	.short	(.L_527 - .L_526)
.L_526:
        /*0050*/ 	.word	0x00000000
        /*0054*/ 	.short	0x0001
        /*0056*/ 	.short	0x0008
        /*0058*/ 	.byte	0x00, 0xf0, 0x21, 0x00


	//----- nvinfo : EIATTR_KPARAM_INFO
	.align		4
.L_527:
        /*005c*/ 	.byte	0x04, 0x17
        /*005e*/ 	.short	(.L_529 - .L_528)
.L_528:
        /*0060*/ 	.word	0x00000000
        /*0064*/ 	.short	0x0000
        /*0066*/ 	.short	0x0000
        /*0068*/ 	.byte	0x00, 0xf0, 0x21, 0x00


	//----- nvinfo : EIATTR_MAXREG_COUNT
	.align		4
.L_529:
        /*006c*/ 	.byte	0x03, 0x1b
        /*006e*/ 	.short	0x00ff


	//----- nvinfo : EIATTR_NUM_BARRIERS
	.align		4
        /*0070*/ 	.byte	0x02, 0x4c
        /*0072*/ 	.byte	0x01
	.zero		1


	//----- nvinfo : EIATTR_MERCURY_ISA_VERSION
	.align		4
        /*0074*/ 	.byte	0x03, 0x5f
        /*0076*/ 	.short	0x0000


	//----- nvinfo : EIATTR_EXIT_INSTR_OFFSETS
	.align		4
        /*0078*/ 	.byte	0x04, 0x1c
        /*007a*/ 	.short	(.L_531 - .L_530)


	//   ....[0]....
.L_530:
        /*007c*/ 	.word	0x00000670


	//----- nvinfo : EIATTR_CRS_STACK_SIZE
	.align		4
.L_531:
        /*0080*/ 	.byte	0x04, 0x1e
        /*0082*/ 	.short	(.L_533 - .L_532)
.L_532:
        /*0084*/ 	.word	0x00000000
.L_533:


//--------------------- .nv.info._ZN4vllm35silu_and_mul_per_block_quant_kernelIfN3c1013Float8_e4m3fnELb0ELi64EEEvPT0_PfPKT_PKfi --------------------------
	.section	.nv.info._ZN4vllm35silu_and_mul_per_block_quant_kernelIfN3c1013Float8_e4m3fnELb0ELi64EEEvPT0_PfPKT_PKfi,"",@"SHT_CUDA_INFO"
	.sectionflags	@""
	.align	4


	//----- nvinfo : EIATTR_CUDA_API_VERSION
	.align		4
        /*0000*/ 	.byte	0x04, 0x37
        /*0002*/ 	.short	(.L_535 - .L_534)
.L_534:
        /*0004*/ 	.word	0x00000082


	//----- nvinfo : EIATTR_SW2861232_WAR
	.align		4
.L_535:
        /*0008*/ 	.byte	0x01, 0x35
	.zero		2


	//----- nvinfo : EIATTR_PARAM_CBANK
	.align		4
        /*000c*/ 	.byte	0x04, 0x0a
        /*000e*/ 	.short	(.L_537 - .L_536)
	.align		4
.L_536:
        /*0010*/ 	.word	index@(.nv.constant0._ZN4vllm35silu_and_mul_per_block_quant_kernelIfN3c1013Float8_e4m3fnELb0ELi64EEEvPT0_PfPKT_PKfi)
        /*0014*/ 	.short	0x0160
        /*0016*/ 	.short	0x0024


	//----- nvinfo : EIATTR_CBANK_PARAM_SIZE
	.align		4
.L_537:
        /*0018*/ 	.byte	0x03, 0x19
        /*001a*/ 	.short	0x0024


	//----- nvinfo : EIATTR_KPARAM_INFO
	.align		4
        /*001c*/ 	.byte	0x04, 0x17
        /*001e*/ 	.short	(.L_539 - .L_538)
.L_538:
        /*0020*/ 	.word	0x00000000
        /*0024*/ 	.short	0x0004
        /*0026*/ 	.short	0x0020
        /*0028*/ 	.byte	0x00, 0xf0, 0x11, 0x00


	//----- nvinfo : EIATTR_KPARAM_INFO
	.align		4
.L_539:
        /*002c*/ 	.byte	0x04, 0x17
        /*002e*/ 	.short	(.L_541 - .L_540)
.L_540:
        /*0030*/ 	.word	0x00000000
        /*0034*/ 	.short	0x0003
        /*0036*/ 	.short	0x0018
        /*0038*/ 	.byte	0x00, 0xf0, 0x21, 0x00


	//----- nvinfo : EIATTR_KPARAM_INFO
	.align		4
.L_541:
        /*003c*/ 	.byte	0x04, 0x17
        /*003e*/ 	.short	(.L_543 - .L_542)
.L_542:
        /*0040*/ 	.word	0x00000000
        /*0044*/ 	.short	0x0002
        /*0046*/ 	.short	0x0010
        /*0048*/ 	.byte	0x00, 0xf0, 0x21, 0x00


	//----- nvinfo : EIATTR_KPARAM_INFO
	.align		4
.L_543:
        /*004c*/ 	.byte	0x04, 0x17
        /*004e*/ 	.short	(.L_545 - .L_544)
.L_544:
        /*0050*/ 	.word	0x00000000
        /*0054*/ 	.short	0x0001
        /*0056*/ 	.short	0x0008
        /*0058*/ 	.byte	0x00, 0xf0, 0x21, 0x00


	//----- nvinfo : EIATTR_KPARAM_INFO
	.align		4
.L_545:
        /*005c*/ 	.byte	0x04, 0x17
        /*005e*/ 	.short	(.L_547 - .L_546)
.L_546:
        /*0060*/ 	.word	0x00000000
        /*0064*/ 	.short	0x0000
        /*0066*/ 	.short	0x0000
        /*0068*/ 	.byte	0x00, 0xf0, 0x21, 0x00


	//----- nvinfo : EIATTR_MAXREG_COUNT
	.align		4
.L_547:
        /*006c*/ 	.byte	0x03, 0x1b
        /*006e*/ 	.short	0x00ff


	//----- nvinfo : EIATTR_NUM_BARRIERS
	.align		4
        /*0070*/ 	.byte	0x02, 0x4c
        /*0072*/ 	.byte	0x01
	.zero		1


	//----- nvinfo : EIATTR_MERCURY_ISA_VERSION
	.align		4
        /*0074*/ 	.byte	0x03, 0x5f
        /*0076*/ 	.short	0x0000


	//----- nvinfo : EIATTR_EXIT_INSTR_OFFSETS
	.align		4
        /*0078*/ 	.byte	0x04, 0x1c
        /*007a*/ 	.short	(.L_549 - .L_548)


	//   ....[0]....
.L_548:
        /*007c*/ 	.word	0x00000720


	//----- nvinfo : EIATTR_CRS_STACK_SIZE
	.align		4
.L_549:
        /*0080*/ 	.byte	0x04, 0x1e
        /*0082*/ 	.short	(.L_551 - .L_550)
.L_550:
        /*0084*/ 	.word	0x00000000
.L_551:


//--------------------- .nv.info._ZN4vllm35silu_and_mul_per_block_quant_kernelIfN3c1013Float8_e4m3fnELb1ELi64EEEvPT0_PfPKT_PKfi --------------------------
	.section	.nv.info._ZN4vllm35silu_and_mul_per_block_quant_kernelIfN3c1013Float8_e4m3fnELb1ELi64EEEvPT0_PfPKT_PKfi,"",@"SHT_CUDA_INFO"
	.sectionflags	@""
	.align	4


	//----- nvinfo : EIATTR_CUDA_API_VERSION
	.align		4
        /*0000*/ 	.byte	0x04, 0x37
        /*0002*/ 	.short	(.L_553 - .L_552)
.L_552:
        /*0004*/ 	.word	0x00000082


	//----- nvinfo : EIATTR_SW2861232_WAR
	.align		4
.L_553:
        /*0008*/ 	.byte	0x01, 0x35
	.zero		2


	//----- nvinfo : EIATTR_PARAM_CBANK
	.align		4
        /*000c*/ 	.byte	0x04, 0x0a
        /*000e*/ 	.short	(.L_555 - .L_554)
	.align		4
.L_554:
        /*0010*/ 	.word	index@(.nv.constant0._ZN4vllm35silu_and_mul_per_block_quant_kernelIfN3c1013Float8_e4m3fnELb1ELi64EEEvPT0_PfPKT_PKfi)
        /*0014*/ 	.short	0x0160
        /*0016*/ 	.short	0x0024


	//----- nvinfo : EIATTR_CBANK_PARAM_SIZE
	.align		4
.L_555:
        /*0018*/ 	.byte	0x03, 0x19
        /*001a*/ 	.short	0x0024


	//----- nvinfo : EIATTR_KPARAM_INFO
	.align		4
        /*001c*/ 	.byte	0x04, 0x17
        /*001e*/ 	.short	(.L_557 - .L_556)
.L_556:
        /*0020*/ 	.word	0x00000000
        /*0024*/ 	.short	0x0004
        /*0026*/ 	.short	0x0020
        /*0028*/ 	.byte	0x00, 0xf0, 0x11, 0x00


	//----- nvinfo : EIATTR_KPARAM_INFO
	.align		4
.L_557:
        /*002c*/ 	.byte	0x04, 0x17
        /*002e*/ 	.short	(.L_559 - .L_558)
.L_558:
        /*0030*/ 	.word	0x00000000
        /*0034*/ 	.short	0x0003
        /*0036*/ 	.short	0x0018
        /*0038*/ 	.byte	0x00, 0xf0, 0x21, 0x00


	//----- nvinfo : EIATTR_KPARAM_INFO
	.align		4
.L_559:
        /*003c*/ 	.byte	0x04, 0x17
        /*003e*/ 	.short	(.L_561 - .L_560)
.L_560:
        /*0040*/ 	.word	0x00000000
        /*0044*/ 	.short	0x0002
        /*0046*/ 	.short	0x0010
        /*0048*/ 	.byte	0x00, 0xf0, 0x21, 0x00


	//----- nvinfo : EIATTR_KPARAM_INFO
	.align		4
.L_561:
        /*004c*/ 	.byte	0x04, 0x17
        /*004e*/ 	.short	(.L_563 - .L_562)
.L_562:
        /*0050*/ 	.word	0x00000000
        /*0054*/ 	.short	0x0001
        /*0056*/ 	.short	0x0008
        /*0058*/ 	.byte	0x00, 0xf0, 0x21, 0x00


	//----- nvinfo : EIATTR_KPARAM_INFO
	.align		4
.L_563:
        /*005c*/ 	.byte	0x04, 0x17
        /*005e*/ 	.short	(.L_565 - .L_564)
.L_564:
        /*0060*/ 	.word	0x00000000
        /*0064*/ 	.short	0x0000
        /*0066*/ 	.short	0x0000
        /*0068*/ 	.byte	0x00, 0xf0, 0x21, 0x00


	//----- nvinfo : EIATTR_MAXREG_COUNT
	.align		4
.L_565:
        /*006c*/ 	.byte	0x03, 0x1b
        /*006e*/ 	.short	0x00ff


	//----- nvinfo : EIATTR_NUM_BARRIERS
	.align		4
        /*0070*/ 	.byte	0x02, 0x4c
        /*0072*/ 	.byte	0x01
	.zero		1


	//----- nvinfo : EIATTR_MERCURY_ISA_VERSION
	.align		4
        /*0074*/ 	.byte	0x03, 0x5f
        /*0076*/ 	.short	0x0000


	//----- nvinfo : EIATTR_EXIT_INSTR_OFFSETS
	.align		4
        /*0078*/ 	.byte	0x04, 0x1c
        /*007a*/ 	.short	(.L_567 - .L_566)


	//   ....[0]....
.L_566:
        /*007c*/ 	.word	0x00000720


	//----- nvinfo : EIATTR_CRS_STACK_SIZE
	.align		4
.L_567:
        /*0080*/ 	.byte	0x04, 0x1e
        /*0082*/ 	.short	(.L_569 - .L_568)
.L_568:
        /*0084*/ 	.word	0x00000000
.L_569:


//--------------------- .nv.info._ZN4vllm35silu_and_mul_per_block_quant_kernelIfN3c1013Float8_e4m3fnELb0ELi128EEEvPT0_PfPKT_PKfi --------------------------
	.section	.nv.info._ZN4vllm35silu_and_mul_per_block_quant_kernelIfN3c1013Float8_e4m3fnELb0ELi128EEEvPT0_PfPKT_PKfi,"",@"SHT_CUDA_INFO"
	.sectionflags	@""
	.align	4


	//----- nvinfo : EIATTR_CUDA_API_VERSION
	.align		4
        /*0000*/ 	.byte	0x04, 0x37
        /*0002*/ 	.short	(.L_571 - .L_570)
.L_570:
        /*0004*/ 	.word	0x00000082


	//----- nvinfo : EIATTR_SW2861232_WAR
	.align		4
.L_571:
        /*0008*/ 	.byte	0x01, 0x35
	.zero		2


	//----- nvinfo : EIATTR_PARAM_CBANK
	.align		4
        /*000c*/ 	.byte	0x04, 0x0a
        /*000e*/ 	.short	(.L_573 - .L_572)
	.align		4
.L_572:
        /*0010*/ 	.word	index@(.nv.constant0._ZN4vllm35silu_and_mul_per_block_quant_kernelIfN3c1013Float8_e4m3fnELb0ELi128EEEvPT0_PfPKT_PKfi)
        /*0014*/ 	.short	0x0160
        /*0016*/ 	.short	0x0024


	//----- nvinfo : EIATTR_CBANK_PARAM_SIZE
	.align		4
.L_573:
        /*0018*/ 	.byte	0x03, 0x19
        /*001a*/ 	.short	0x0024


	//----- nvinfo : EIATTR_KPARAM_INFO
	.align		4
        /*001c*/ 	.byte	0x04, 0x17
        /*001e*/ 	.short	(.L_575 - .L_574)
.L_574:
        /*0020*/ 	.word	0x00000000
        /*0024*/ 	.short	0x0004
        /*0026*/ 	.short	0x0020
        /*0028*/ 	.byte	0x00, 0xf0, 0x11, 0x00


	//----- nvinfo : EIATTR_KPARAM_INFO
	.align		4
.L_575:
        /*002c*/ 	.byte	0x04, 0x17
        /*002e*/ 	.short	(.L_577 - .L_576)
.L_576:
        /*0030*/ 	.word	0x00000000
        /*0034*/ 	.short	0x0003
        /*0036*/ 	.short	0x0018
        /*0038*/ 	.byte	0x00, 0xf0, 0x21, 0x00


	//----- nvinfo : EIATTR_KPARAM_INFO
	.align		4
.L_577:
        /*003c*/ 	.byte	0x04, 0x17
        /*003e*/ 	.short	(.L_579 - .L_578)
.L_578:
        /*0040*/ 	.word	0x00000000
        /*0044*/ 	.short	0x0002
        /*0046*/ 	.short	0x0010
        /*0048*/ 	.byte	0x00, 0xf0, 0x21, 0x00


	//----- nvinfo : EIATTR_KPARAM_INFO
	.align		4
.L_579:
        /*004c*/ 	.byte	0x04, 0x17
        /*004e*/ 	.short	(.L_581 - .L_580)
.L_580:
        /*0050*/ 	.word	0x00000000
        /*0054*/ 	.short	0x0001
        /*0056*/ 	.short	0x0008
        /*0058*/ 	.byte	0x00, 0xf0, 0x21, 0x00


	//----- nvinfo : EIATTR_KPARAM_INFO
	.align		4
.L_581:
        /*005c*/ 	.byte	0x04, 0x17
        /*005e*/ 	.short	(.L_583 - .L_582)
.L_582:
        /*0060*/ 	.word	0x00000000
        /*0064*/ 	.short	0x0000
        /*0066*/ 	.short	0x0000
        /*0068*/ 	.byte	0x00, 0xf0, 0x21, 0x00


	//----- nvinfo : EIATTR_MAXREG_COUNT
	.align		4
.L_583:
        /*006c*/ 	.byte	0x03, 0x1b
        /*006e*/ 	.short	0x00ff


	//----- nvinfo : EIATTR_NUM_BARRIERS
	.align		4
        /*0070*/ 	.byte	0x02, 0x4c
        /*0072*/ 	.byte	0x01
	.zero		1


	//----- nvinfo : EIATTR_MERCURY_ISA_VERSION
	.align		4
        /*0074*/ 	.byte	0x03, 0x5f
        /*0076*/ 	.short	0x0000


	//----- nvinfo : EIATTR_EXIT_INSTR_OFFSETS
	.align		4
        /*0078*/ 	.byte	0x04, 0x1c
        /*007a*/ 	.short	(.L_585 - .L_584)


	//   ....[0]....
.L_584:
        /*007c*/ 	.word	0x00000780


	//----- nvinfo : EIATTR_CRS_STACK_SIZE
	.align		4
.L_585:
        /*0080*/ 	.byte	0x04, 0x1e
        /*0082*/ 	.short	(.L_587 - .L_586)
.L_586:
        /*0084*/ 	.word	0x00000000
.L_587:


//--------------------- .nv.info._ZN4vllm35silu_and_mul_per_block_quant_kernelIfN3c1013Float8_e4m3fnELb1ELi128EEEvPT0_PfPKT_PKfi --------------------------
	.section	.nv.info._ZN4vllm35silu_and_mul_per_block_quant_kernelIfN3c1013Float8_e4m3fnELb1ELi128EEEvPT0_PfPKT_PKfi,"",@"SHT_CUDA_INFO"
	.sectionflags	@""
	.align	4


	//----- nvinfo : EIATTR_CUDA_API_VERSION
	.align		4
        /*0000*/ 	.byte	0x04, 0x37
        /*0002*/ 	.short	(.L_589 - .L_588)
.L_588:
        /*0004*/ 	.word	0x00000082


	//----- nvinfo : EIATTR_SW2861232_WAR
	.align		4
.L_589:
        /*0008*/ 	.byte	0x01, 0x35
	.zero		2


	//----- nvinfo : EIATTR_PARAM_CBANK
	.align		4
        /*000c*/ 	.byte	0x04, 0x0a
        /*000e*/ 	.short	(.L_591 - .L_590)
	.align		4
.L_590:
        /*0010*/ 	.word	index@(.nv.constant0._ZN4vllm35silu_and_mul_per_block_quant_kernelIfN3c1013Float8_e4m3fnELb1ELi128EEEvPT0_PfPKT_PKfi)
        /*0014*/ 	.short	0x0160
        /*0016*/ 	.short	0x0024


	//----- nvinfo : EIATTR_CBANK_PARAM_SIZE
	.align		4
.L_591:
        /*0018*/ 	.byte	0x03, 0x19
        /*001a*/ 	.short	0x0024


	//----- nvinfo : EIATTR_KPARAM_INFO
	.align		4
        /*001c*/ 	.byte	0x04, 0x17
        /*001e*/ 	.short	(.L_593 - .L_592)
.L_592:
        /*0020*/ 	.word	0x00000000
        /*0024*/ 	.short	0x0004
        /*0026*/ 	.short	0x0020
        /*0028*/ 	.byte	0x00, 0xf0, 0x11, 0x00


	//----- nvinfo : EIATTR_KPARAM_INFO
	.align		4
.L_593:
        /*002c*/ 	.byte	0x04, 0x17
        /*002e*/ 	.short	(.L_595 - .L_594)
.L_594:
        /*0030*/ 	.word	0x00000000
        /*0034*/ 	.short	0x0003
        /*0036*/ 	.short	0x0018
        /*0038*/ 	.byte	0x00, 0xf0, 0x21, 0x00


	//----- nvinfo : EIATTR_KPARAM_INFO
	.align		4
.L_595:
        /*003c*/ 	.byte	0x04, 0x17
        /*003e*/ 	.short	(.L_597 - .L_596)
.L_596:
        /*0040*/ 	.word	0x00000000
        /*0044*/ 	.short	0x0002
        /*0046*/ 	.short	0x0010
        /*0048*/ 	.byte	0x00, 0xf0, 0x21, 0x00


	//----- nvinfo : EIATTR_KPARAM_INFO
	.align		4
.L_597:
        /*004c*/ 	.byte	0x04, 0x17
        /*004e*/ 	.short	(.L_599 - .L_598)
.L_598:
        /*0050*/ 	.word	0x00000000
        /*0054*/ 	.short	0x0001
        /*0056*/ 	.short	0x0008
        /*0058*/ 	.byte	0x00, 0xf0, 0x21, 0x00


	//----- nvinfo : EIATTR_KPARAM_INFO
	.align		4
.L_599:
        /*005c*/ 	.byte	0x04, 0x17
        /*005e*/ 	.short	(.L_601 - .L_600)
.L_600:
        /*0060*/ 	.word	0x00000000
        /*0064*/ 	.short	0x0000
        /*0066*/ 	.short	0x0000
        /*0068*/ 	.byte	0x00, 0xf0, 0x21, 0x00


	//----- nvinfo : EIATTR_MAXREG_COUNT
	.align		4
.L_601:
        /*006c*/ 	.byte	0x03, 0x1b
        /*006e*/ 	.short	0x00ff


	//----- nvinfo : EIATTR_NUM_BARRIERS
	.align		4
        /*0070*/ 	.byte	0x02, 0x4c
        /*0072*/ 	.byte	0x01
	.zero		1


	//----- nvinfo : EIATTR_MERCURY_ISA_VERSION
	.align		4
        /*0074*/ 	.byte	0x03, 0x5f
        /*0076*/ 	.short	0x0000


	//----- nvinfo : EIATTR_EXIT_INSTR_OFFSETS
	.align		4
        /*0078*/ 	.byte	0x04, 0x1c
        /*007a*/ 	.short	(.L_603 - .L_602)


	//   ....[0]....
.L_602:
        /*007c*/ 	.word	0x00000780


	//----- nvinfo : EIATTR_CRS_STACK_SIZE
	.align		4
.L_603:
        /*0080*/ 	.byte	0x04, 0x1e
        /*0082*/ 	.short	(.L_605 - .L_604)
.L_604:
        /*0084*/ 	.word	0x00000000
.L_605:


//--------------------- .nv.callgraph             --------------------------
	.section	.nv.callgraph,"",@"SHT_CUDA_CALLGRAPH"
	.align	4
	.sectionentsize	8
	.align		4
        /*0000*/ 	.word	0x00000000
	.align		4
        /*0004*/ 	.word	0xffffffff
	.align		4
        /*0008*/ 	.word	0x00000000
	.align		4
        /*000c*/ 	.word	0xfffffffe
	.align		4
        /*0010*/ 	.word	0x00000000
	.align		4
        /*0014*/ 	.word	0xfffffffd
	.align		4
        /*0018*/ 	.word	0x00000000
	.align		4
        /*001c*/ 	.word	0xfffffffc


//--------------------- .nv.rel.action            --------------------------
	.section	.nv.rel.action,"",@"SHT_CUDA_RELOCINFO"
	.align	8
	.sectionentsize	8
        /*0000*/ 	.byte	0x73, 0x00, 0x00, 0x00, 0x00, 0x00, 0x00, 0x00, 0x00, 0x00, 0x00, 0x11, 0x25, 0x00, 0x05, 0x36


//--------------------- .nv.constant4             --------------------------
	.section	.nv.constant4,"a",@progbits
	.align	8
	.align		8
.nv.constant4:
        /*0000*/ 	.dword	_ZN60_INTERNAL_de40a11c_29_fused_silu_mul_block_quant_cu_2e6c210c16quant_type_max_vIN3c1013Float8_e4m3fnEEE
	.align		8
        /*0008*/ 	.dword	_ZN60_INTERNAL_de40a11c_29_fused_silu_mul_block_quant_cu_2e6c210c16quant_type_max_vIaEE
	.align		8
        /*0010*/ 	.dword	_ZN60_INTERNAL_de40a11c_29_fused_silu_mul_block_quant_cu_2e6c210c4cuda3std3__45__cpo5beginE
	.align		8
        /*0018*/ 	.dword	_ZN60_INTERNAL_de40a11c_29_fused_silu_mul_block_quant_cu_2e6c210c4cuda3std3__45__cpo3endE
	.align		8
        /*0020*/ 	.dword	_ZN60_INTERNAL_de40a11c_29_fused_silu_mul_block_quant_cu_2e6c210c4cuda3std3__45__cpo6cbeginE
	.align		8
        /*0028*/ 	.dword	_ZN60_INTERNAL_de40a11c_29_fused_silu_mul_block_quant_cu_2e6c210c4cuda3std3__45__cpo4cendE
	.align		8
        /*0030*/ 	.dword	_ZN60_INTERNAL_de40a11c_29_fused_silu_mul_block_quant_cu_2e6c210c4cuda3std3__45__cpo6rbeginE
	.align		8
        /*0038*/ 	.dword	_ZN60_INTERNAL_de40a11c_29_fused_silu_mul_block_quant_cu_2e6c210c4cuda3std3__45__cpo4rendE
	.align		8
        /*0040*/ 	.dword	_ZN60_INTERNAL_de40a11c_29_fused_silu_mul_block_quant_cu_2e6c210c4cuda3std3__45__cpo7crbeginE
	.align		8
        /*0048*/ 	.dword	_ZN60_INTERNAL_de40a11c_29_fused_silu_mul_block_quant_cu_2e6c210c4cuda3std3__45__cpo5crendE
	.align		8
        /*0050*/ 	.dword	_ZN60_INTERNAL_de40a11c_29_fused_silu_mul_block_quant_cu_2e6c210c4cuda3std3__462_GLOBAL__N__de40a11c_29_fused_silu_mul_block_quant_cu_2e6c210c6ignoreE
	.align		8
        /*0058*/ 	.dword	_ZN60_INTERNAL_de40a11c_29_fused_silu_mul_block_quant_cu_2e6c210c4cuda3std3__419piecewise_constructE
	.align		8
        /*0060*/ 	.dword	_ZN60_INTERNAL_de40a11c_29_fused_silu_mul_block_quant_cu_2e6c210c4cuda3std3__48in_placeE
	.align		8
        /*0068*/ 	.dword	_ZN60_INTERNAL_de40a11c_29_fused_silu_mul_block_quant_cu_2e6c210c4cuda3std3__420unreachable_sentinelE
	.align		8
        /*0070*/ 	.dword	_ZN60_INTERNAL_de40a11c_29_fused_silu_mul_block_quant_cu_2e6c210c4cuda3std6ranges3__45__cpo4swapE
	.align		8
        /*0078*/ 	.dword	_ZN60_INTERNAL_de40a11c_29_fused_silu_mul_block_quant_cu_2e6c210c4cuda3std6ranges3__45__cpo9iter_moveE
	.align		8
        /*0080*/ 	.dword	_ZN60_INTERNAL_de40a11c_29_fused_silu_mul_block_quant_cu_2e6c210c4cuda3std6ranges3__45__cpo5beginE
	.align		8
        /*0088*/ 	.dword	_ZN60_INTERNAL_de40a11c_29_fused_silu_mul_block_quant_cu_2e6c210c4cuda3std6ranges3__45__cpo3endE
	.align		8
        /*0090*/ 	.dword	_ZN60_INTERNAL_de40a11c_29_fused_silu_mul_block_quant_cu_2e6c210c4cuda3std6ranges3__45__cpo6cbeginE
	.align		8
        /*0098*/ 	.dword	_ZN60_INTERNAL_de40a11c_29_fused_silu_mul_block_quant_cu_2e6c210c4cuda3std6ranges3__45__cpo4cendE
	.align		8
        /*00a0*/ 	.dword	_ZN60_INTERNAL_de40a11c_29_fused_silu_mul_block_quant_cu_2e6c210c4cuda3std6ranges3__45__cpo7advanceE
	.align		8
        /*00a8*/ 	.dword	_ZN60_INTERNAL_de40a11c_29_fused_silu_mul_block_quant_cu_2e6c210c4cuda3std6ranges3__45__cpo9iter_swapE
	.align		8
        /*00b0*/ 	.dword	_ZN60_INTERNAL_de40a11c_29_fused_silu_mul_block_quant_cu_2e6c210c4cuda3std6ranges3__45__cpo4nextE
	.align		8
        /*00b8*/ 	.dword	_ZN60_INTERNAL_de40a11c_29_fused_silu_mul_block_quant_cu_2e6c210c4cuda3std6ranges3__45__cpo4prevE
	.align		8
        /*00c0*/ 	.dword	_ZN60_INTERNAL_de40a11c_29_fused_silu_mul_block_quant_cu_2e6c210c4cuda3std6ranges3__45__cpo4dataE
	.align		8
        /*00c8*/ 	.dword	_ZN60_INTERNAL_de40a11c_29_fused_silu_mul_block_quant_cu_2e6c210c4cuda3std6ranges3__45__cpo5cdataE
	.align		8
        /*00d0*/ 	.dword	_ZN60_INTERNAL_de40a11c_29_fused_silu_mul_block_quant_cu_2e6c210c4cuda3std6ranges3__45__cpo4sizeE
	.align		8
        /*00d8*/ 	.dword	_ZN60_INTERNAL_de40a11c_29_fused_silu_mul_block_quant_cu_2e6c210c4cuda3std6ranges3__45__cpo5ssizeE
	.align		8
        /*00e0*/ 	.dword	_ZN60_INTERNAL_de40a11c_29_fused_silu_mul_block_quant_cu_2e6c210c4cuda3std6ranges3__45__cpo8distanceE
	.align		8
        /*00e8*/ 	.dword	_ZN60_INTERNAL_de40a11c_29_fused_silu_mul_block_quant_cu_2e6c210c6thrust23THRUST_300001_SM_800_NS6system6detail10sequential3seqE


//--------------------- .nv.constant0._ZN4vllm35silu_and_mul_per_block_quant_kernelIN3c108BFloat16EaLb0ELi64EEEvPT0_PfPKT_PKfi --------------------------
	.section	.nv.constant0._ZN4vllm35silu_and_mul_per_block_quant_kernelIN3c108BFloat16EaLb0ELi64EEEvPT0_PfPKT_PKfi,"a",@progbits
	.sectionflags	@""
	.align	4
.nv.constant0._ZN4vllm35silu_and_mul_per_block_quant_kernelIN3c108BFloat16EaLb0ELi64EEEvPT0_PfPKT_PKfi:
	.zero		388


//--------------------- .nv.constant0._ZN4vllm35silu_and_mul_per_block_quant_kernelIN3c108BFloat16EaLb1ELi64EEEvPT0_PfPKT_PKfi --------------------------
	.section	.nv.constant0._ZN4vllm35silu_and_mul_per_block_quant_kernelIN3c108BFloat16EaLb1ELi64EEEvPT0_PfPKT_PKfi,"a",@progbits
	.sectionflags	@""
	.align	4
.nv.constant0._ZN4vllm35silu_and_mul_per_block_quant_kernelIN3c108BFloat16EaLb1ELi64EEEvPT0_PfPKT_PKfi:
	.zero		388


//--------------------- .nv.constant0._ZN4vllm35silu_and_mul_per_block_quant_kernelIN3c108BFloat16EaLb0ELi128EEEvPT0_PfPKT_PKfi --------------------------
	.section	.nv.constant0._ZN4vllm35silu_and_mul_per_block_quant_kernelIN3c108BFloat16EaLb0ELi128EEEvPT0_PfPKT_PKfi,"a",@progbits
	.sectionflags	@""
	.align	4
.nv.constant0._ZN4vllm35silu_and_mul_per_block_quant_kernelIN3c108BFloat16EaLb0ELi128EEEvPT0_PfPKT_PKfi:
	.zero		388


//--------------------- .nv.constant0._ZN4vllm35silu_and_mul_per_block_quant_kernelIN3c108BFloat16EaLb1ELi128EEEvPT0_PfPKT_PKfi --------------------------
	.section	.nv.constant0._ZN4vllm35silu_and_mul_per_block_quant_kernelIN3c108BFloat16EaLb1ELi128EEEvPT0_PfPKT_PKfi,"a",@progbits
	.sectionflags	@""
	.align	4
.nv.constant0._ZN4vllm35silu_and_mul_per_block_quant_kernelIN3c108BFloat16EaLb1ELi128EEEvPT0_PfPKT_PKfi:
	.zero		388


//--------------------- .nv.constant0._ZN4vllm35silu_and_mul_per_block_quant_kernelIN3c108BFloat16ENS1_13Float8_e4m3fnELb0ELi64EEEvPT0_PfPKT_PKfi --------------------------
	.section	.nv.constant0._ZN4vllm35silu_and_mul_per_block_quant_kernelIN3c108BFloat16ENS1_13Float8_e4m3fnELb0ELi64EEEvPT0_PfPKT_PKfi,"a",@progbits
	.sectionflags	@""
	.align	4
.nv.constant0._ZN4vllm35silu_and_mul_per_block_quant_kernelIN3c108BFloat16ENS1_13Float8_e4m3fnELb0ELi64EEEvPT0_PfPKT_PKfi:
	.zero		388


//--------------------- .nv.constant0._ZN4vllm35silu_and_mul_per_block_quant_kernelIN3c108BFloat16ENS1_13Float8_e4m3fnELb1ELi64EEEvPT0_PfPKT_PKfi --------------------------
	.section	.nv.constant0._ZN4vllm35silu_and_mul_per_block_quant_kernelIN3c108BFloat16ENS1_13Float8_e4m3fnELb1ELi64EEEvPT0_PfPKT_PKfi,"a",@progbits
	.sectionflags	@""
	.align	4
.nv.constant0._ZN4vllm35silu_and_mul_per_block_quant_kernelIN3c108BFloat16ENS1_13Float8_e4m3fnELb1ELi64EEEvPT0_PfPKT_PKfi:
	.zero		388


//--------------------- .nv.constant0._ZN4vllm35silu_and_mul_per_block_quant_kernelIN3c108BFloat16ENS1_13Float8_e4m3fnELb0ELi128EEEvPT0_PfPKT_PKfi --------------------------
	.section	.nv.constant0._ZN4vllm35silu_and_mul_per_block_quant_kernelIN3c108BFloat16ENS1_13Float8_e4m3fnELb0ELi128EEEvPT0_PfPKT_PKfi,"a",@progbits
	.sectionflags	@""
	.align	4
.nv.constant0._ZN4vllm35silu_and_mul_per_block_quant_kernelIN3c108BFloat16ENS1_13Float8_e4m3fnELb0ELi128EEEvPT0_PfPKT_PKfi:
	.zero		388


//--------------------- .nv.constant0._ZN4vllm35silu_and_mul_per_block_quant_kernelIN3c108BFloat16ENS1_13Float8_e4m3fnELb1ELi128EEEvPT0_PfPKT_PKfi --------------------------
	.section	.nv.constant0._ZN4vllm35silu_and_mul_per_block_quant_kernelIN3c108BFloat16ENS1_13Float8_e4m3fnELb1ELi128EEEvPT0_PfPKT_PKfi,"a",@progbits
	.sectionflags	@""
	.align	4
.nv.constant0._ZN4vllm35silu_and_mul_per_block_quant_kernelIN3c108BFloat16ENS1_13Float8_e4m3fnELb1ELi128EEEvPT0_PfPKT_PKfi:
	.zero		388


//--------------------- .nv.constant0._ZN4vllm35silu_and_mul_per_block_quant_kernelIN3c104HalfEaLb0ELi64EEEvPT0_PfPKT_PKfi --------------------------
	.section	.nv.constant0._ZN4vllm35silu_and_mul_per_block_quant_kernelIN3c104HalfEaLb0ELi64EEEvPT0_PfPKT_PKfi,"a",@progbits
	.sectionflags	@""
	.align	4
.nv.constant0._ZN4vllm35silu_and_mul_per_block_quant_kernelIN3c104HalfEaLb0ELi64EEEvPT0_PfPKT_PKfi:
	.zero		388


//--------------------- .nv.constant0._ZN4vllm35silu_and_mul_per_block_quant_kernelIN3c104HalfEaLb1ELi64EEEvPT0_PfPKT_PKfi --------------------------
	.section	.nv.constant0._ZN4vllm35silu_and_mul_per_block_quant_kernelIN3c104HalfEaLb1ELi64EEEvPT0_PfPKT_PKfi,"a",@progbits
	.sectionflags	@""
	.align	4
.nv.constant0._ZN4vllm35silu_and_mul_per_block_quant_kernelIN3c104HalfEaLb1ELi64EEEvPT0_PfPKT_PKfi:
	.zero		388


//--------------------- .nv.constant0._ZN4vllm35silu_and_mul_per_block_quant_kernelIN3c104HalfEaLb0ELi128EEEvPT0_PfPKT_PKfi --------------------------
	.section	.nv.constant0._ZN4vllm35silu_and_mul_per_block_quant_kernelIN3c104HalfEaLb0ELi128EEEvPT0_PfPKT_PKfi,"a",@progbits
	.sectionflags	@""
	.align	4
.nv.constant0._ZN4vllm35silu_and_mul_per_block_quant_kernelIN3c104HalfEaLb0ELi128EEEvPT0_PfPKT_PKfi:
	.zero		388


//--------------------- .nv.constant0._ZN4vllm35silu_and_mul_per_block_quant_kernelIN3c104HalfEaLb1ELi128EEEvPT0_PfPKT_PKfi --------------------------
	.section	.nv.constant0._ZN4vllm35silu_and_mul_per_block_quant_kernelIN3c104HalfEaLb1ELi128EEEvPT0_PfPKT_PKfi,"a",@progbits
	.sectionflags	@""
	.align	4
.nv.constant0._ZN4vllm35silu_and_mul_per_block_quant_kernelIN3c104HalfEaLb1ELi128EEEvPT0_PfPKT_PKfi:
	.zero		388


//--------------------- .nv.constant0._ZN4vllm35silu_and_mul_per_block_quant_kernelIN3c104HalfENS1_13Float8_e4m3fnELb0ELi64EEEvPT0_PfPKT_PKfi --------------------------
	.section	.nv.constant0._ZN4vllm35silu_and_mul_per_block_quant_kernelIN3c104HalfENS1_13Float8_e4m3fnELb0ELi64EEEvPT0_PfPKT_PKfi,"a",@progbits
	.sectionflags	@""
	.align	4
.nv.constant0._ZN4vllm35silu_and_mul_per_block_quant_kernelIN3c104HalfENS1_13Float8_e4m3fnELb0ELi64EEEvPT0_PfPKT_PKfi:
	.zero		388


//--------------------- .nv.constant0._ZN4vllm35silu_and_mul_per_block_quant_kernelIN3c104HalfENS1_13Float8_e4m3fnELb1ELi64EEEvPT0_PfPKT_PKfi --------------------------
	.section	.nv.constant0._ZN4vllm35silu_and_mul_per_block_quant_kernelIN3c104HalfENS1_13Float8_e4m3fnELb1ELi64EEEvPT0_PfPKT_PKfi,"a",@progbits
	.sectionflags	@""
	.align	4
.nv.constant0._ZN4vllm35silu_and_mul_per_block_quant_kernelIN3c104HalfENS1_13Float8_e4m3fnELb1ELi64EEEvPT0_PfPKT_PKfi:
	.zero		388


//--------------------- .nv.constant0._ZN4vllm35silu_and_mul_per_block_quant_kernelIN3c104HalfENS1_13Float8_e4m3fnELb0ELi128EEEvPT0_PfPKT_PKfi --------------------------
	.section	.nv.constant0._ZN4vllm35silu_and_mul_per_block_quant_kernelIN3c104HalfENS1_13Float8_e4m3fnELb0ELi128EEEvPT0_PfPKT_PKfi,"a",@progbits
	.sectionflags	@""
	.align	4
.nv.constant0._ZN4vllm35silu_and_mul_per_block_quant_kernelIN3c104HalfENS1_13Float8_e4m3fnELb0ELi128EEEvPT0_PfPKT_PKfi:
	.zero		388


//--------------------- .nv.constant0._ZN4vllm35silu_and_mul_per_block_quant_kernelIN3c104HalfENS1_13Float8_e4m3fnELb1ELi128EEEvPT0_PfPKT_PKfi --------------------------
	.section	.nv.constant0._ZN4vllm35silu_and_mul_per_block_quant_kernelIN3c104HalfENS1_13Float8_e4m3fnELb1ELi128EEEvPT0_PfPKT_PKfi,"a",@progbits
	.sectionflags	@""
	.align	4
.nv.constant0._ZN4vllm35silu_and_mul_per_block_quant_kernelIN3c104HalfENS1_13Float8_e4m3fnELb1ELi128EEEvPT0_PfPKT_PKfi:
	.zero		388


//--------------------- .nv.constant0._ZN4vllm35silu_and_mul_per_block_quant_kernelIfaLb0ELi64EEEvPT0_PfPKT_PKfi --------------------------
	.section	.nv.constant0._ZN4vllm35silu_and_mul_per_block_quant_kernelIfaLb0ELi64EEEvPT0_PfPKT_PKfi,"a",@progbits
	.sectionflags	@""
	.align	4
.nv.constant0._ZN4vllm35silu_and_mul_per_block_quant_kernelIfaLb0ELi64EEEvPT0_PfPKT_PKfi:
	.zero		388


//--------------------- .nv.constant0._ZN4vllm35silu_and_mul_per_block_quant_kernelIfaLb1ELi64EEEvPT0_PfPKT_PKfi --------------------------
	.section	.nv.constant0._ZN4vllm35silu_and_mul_per_block_quant_kernelIfaLb1ELi64EEEvPT0_PfPKT_PKfi,"a",@progbits
	.sectionflags	@""
	.align	4
.nv.constant0._ZN4vllm35silu_and_mul_per_block_quant_kernelIfaLb1ELi64EEEvPT0_PfPKT_PKfi:
	.zero		388


//--------------------- .nv.constant0._ZN4vllm35silu_and_mul_per_block_quant_kernelIfaLb0ELi128EEEvPT0_PfPKT_PKfi --------------------------
	.section	.nv.constant0._ZN4vllm35silu_and_mul_per_block_quant_kernelIfaLb0ELi128EEEvPT0_PfPKT_PKfi,"a",@progbits
	.sectionflags	@""
	.align	4
.nv.constant0._ZN4vllm35silu_and_mul_per_block_quant_kernelIfaLb0ELi128EEEvPT0_PfPKT_PKfi:
	.zero		388


//--------------------- .nv.constant0._ZN4vllm35silu_and_mul_per_block_quant_kernelIfaLb1ELi128EEEvPT0_PfPKT_PKfi --------------------------
	.section	.nv.constant0._ZN4vllm35silu_and_mul_per_block_quant_kernelIfaLb1ELi128EEEvPT0_PfPKT_PKfi,"a",@progbits
	.sectionflags	@""
	.align	4
.nv.constant0._ZN4vllm35silu_and_mul_per_block_quant_kernelIfaLb1ELi128EEEvPT0_PfPKT_PKfi:
	.zero		388


//--------------------- .nv.constant0._ZN4vllm35silu_and_mul_per_block_quant_kernelIfN3c1013Float8_e4m3fnELb0ELi64EEEvPT0_PfPKT_PKfi --------------------------
	.section	.nv.constant0._ZN4vllm35silu_and_mul_per_block_quant_kernelIfN3c1013Float8_e4m3fnELb0ELi64EEEvPT0_PfPKT_PKfi,"a",@progbits
	.sectionflags	@""
	.align	4
.nv.constant0._ZN4vllm35silu_and_mul_per_block_quant_kernelIfN3c1013Float8_e4m3fnELb0ELi64EEEvPT0_PfPKT_PKfi:
	.zero		388


//--------------------- .nv.constant0._ZN4vllm35silu_and_mul_per_block_quant_kernelIfN3c1013Float8_e4m3fnELb1ELi64EEEvPT0_PfPKT_PKfi --------------------------
	.section	.nv.constant0._ZN4vllm35silu_and_mul_per_block_quant_kernelIfN3c1013Float8_e4m3fnELb1ELi64EEEvPT0_PfPKT_PKfi,"a",@progbits
	.sectionflags	@""
	.align	4
.nv.constant0._ZN4vllm35silu_and_mul_per_block_quant_kernelIfN3c1013Float8_e4m3fnELb1ELi64EEEvPT0_PfPKT_PKfi:
	.zero		388


//--------------------- .nv.constant0._ZN4vllm35silu_and_mul_per_block_quant_kernelIfN3c1013Float8_e4m3fnELb0ELi128EEEvPT0_PfPKT_PKfi --------------------------
	.section	.nv.constant0._ZN4vllm35silu_and_mul_per_block_quant_kernelIfN3c1013Float8_e4m3fnELb0ELi128EEEvPT0_PfPKT_PKfi,"a",@progbits
	.sectionflags	@""
	.align	4
.nv.constant0._ZN4vllm35silu_and_mul_per_block_quant_kernelIfN3c1013Float8_e4m3fnELb0ELi128EEEvPT0_PfPKT_PKfi:
	.zero		388


//--------------------- .nv.constant0._ZN4vllm35silu_and_mul_per_block_quant_kernelIfN3c1013Float8_e4m3fnELb1ELi128EEEvPT0_PfPKT_PKfi --------------------------
	.section	.nv.constant0._ZN4vllm35silu_and_mul_per_block_quant_kernelIfN3c1013Float8_e4m3fnELb1ELi128EEEvPT0_PfPKT_PKfi,"a",@progbits
	.sectionflags	@""
	.align	4
.nv.constant0._ZN4vllm35silu_and_mul_per_block_quant_kernelIfN3c1013Float8_e4m3fnELb1ELi128EEEvPT0_PfPKT_PKfi:
	.zero		388


//--------------------- .text._ZN4vllm35silu_and_mul_per_block_quant_kernelIN3c108BFloat16EaLb0ELi64EEEvPT0_PfPKT_PKfi --------------------------
	.section	.text._ZN4vllm35silu_and_mul_per_block_quant_kernelIN3c108BFloat16EaLb0ELi64EEEvPT0_PfPKT_PKfi,"ax",@progbits
	.sectioninfo	@"SHI_REGISTERS=15"
	.align	128
        .global         _ZN4vllm35silu_and_mul_per_block_quant_kernelIN3c108BFloat16EaLb0ELi64EEEvPT0_PfPKT_PKfi
        .type           _ZN4vllm35silu_and_mul_per_block_quant_kernelIN3c108BFloat16EaLb0ELi64EEEvPT0_PfPKT_PKfi,@function
        .size           _ZN4vllm35silu_and_mul_per_block_quant_kernelIN3c108BFloat16EaLb0ELi64EEEvPT0_PfPKT_PKfi,(.L_x_120 - _ZN4vllm35silu_and_mul_per_block_quant_kernelIN3c108BFloat16EaLb0ELi64EEEvPT0_PfPKT_PKfi)
        .other          _ZN4vllm35silu_and_mul_per_block_quant_kernelIN3c108BFloat16EaLb0ELi64EEEvPT0_PfPKT_PKfi,@"STO_CUDA_ENTRY STV_DEFAULT"
_ZN4vllm35silu_and_mul_per_block_quant_kernelIN3c108BFloat16EaLb0ELi64EEEvPT0_PfPKT_PKfi:
.text._ZN4vllm35silu_and_mul_per_block_quant_kernelIN3c108BFloat16EaLb0ELi64EEEvPT0_PfPKT_PKfi:
[----:B------:R-:W-:Y:S02]  /*0000*/  IMAD.MOV.U32 R1, RZ, RZ, c[0x0][0x28] ;  /* 0x00000a00ff017624 */ /* 0x000fe400078e00ff */
[----:B------:R-:W0:Y:S01]  /*0010*/  S2R R4, SR_CTAID.X ;  /* 0x0000000000047919 */ /* 0x000e220000002500 */
[----:B------:R-:W1:Y:S01]  /*0020*/  S2UR UR5, SR_CTAID.Y ;  /* 0x00000000000579c3 */ /* 0x000e620000002600 */
[----:B------:R-:W-:Y:S02]  /*0030*/  ULDC.64 UR6, c[0x0][0x118] ;  /* 0x0000460000067ab9 */ /* 0x000fe40000000a00 */
[----:B------:R-:W2:Y:S01]  /*0040*/  S2R R0, SR_TID.X ;  /* 0x0000000000007919 */ /* 0x000ea20000002100 */
[----:B0-----:R-:W-:Y:S01]  /*0050*/  IMAD R3, R4, c[0x0][0x180], RZ ;  /* 0x0000600004037a24 */ /* 0x001fe200078e02ff */
[----:B-1----:R-:W-:-:S03]  /*0060*/  USHF.L.U32 UR4, UR5, 0x6, URZ ;  /* 0x0000000605047899 */ /* 0x002fc6000800063f */
[----:B------:R-:W-:Y:S01]  /*0070*/  IMAD.SHL.U32 R5, R3, 0x2, RZ ;  /* 0x0000000203057824 */ /* 0x000fe200078e00ff */
[----:B------:R-:W-:Y:S01]  /*0080*/  USHF.R.S32.HI UR8, URZ, 0x1f, UR4 ;  /* 0x0000001f3f087899 */ /* 0x000fe20008011404 */
[----:B--2---:R-:W-:-:S03]  /*0090*/  SHF.R.S32.HI R2, RZ, 0x1f, R0 ;  /* 0x0000001fff027819 */ /* 0x004fc60000011400 */
[--C-:B------:R-:W-:Y:S02]  /*00a0*/  SHF.R.S32.HI R7, RZ, 0x1f, R5.reuse ;  /* 0x0000001fff077819 */ /* 0x100fe40000011405 */
[----:B------:R-:W-:-:S04]  /*00b0*/  IADD3 R5, P0, P1, R0, UR4, R5 ;  /* 0x0000000400057c10 */ /* 0x000fc8000f91e005 */
[----:B------:R-:W-:Y:S02]  /*00c0*/  IADD3.X R8, R2, UR8, R7, P0, P1 ;  /* 0x0000000802087c10 */ /* 0x000fe400087e2407 */
[----:B------:R-:W-:-:S04]  /*00d0*/  LEA R6, P0, R5, c[0x0][0x170], 0x1 ;  /* 0x00005c0005067a11 */ /* 0x000fc800078008ff */
[----:B------:R-:W-:-:S05]  /*00e0*/  LEA.HI.X R7, R5, c[0x0][0x174], R8, 0x1, P0 ;  /* 0x00005d0005077a11 */ /* 0x000fca00000f0c08 */
[----:B------:R-:W2:Y:S01]  /*00f0*/  LDG.E.U16.CONSTANT R5, [R6.64] ;  /* 0x0000000606057981 */ /* 0x000ea2000c1e9500 */
[----:B------:R-:W-:-:S04]  /*0100*/  IMAD.MOV.U32 R9, RZ, RZ, c[0x0][0x180] ;  /* 0x00006000ff097624 */ /* 0x000fc800078e00ff */
[----:B------:R-:W-:-:S06]  /*0110*/  IMAD.WIDE R8, R9, 0x2, R6 ;  /* 0x0000000209087825 */ /* 0x000fcc00078e0206 */
[----:B------:R-:W3:Y:S01]  /*0120*/  LDG.E.U16.CONSTANT R8, [R8.64] ;  /* 0x0000000608087981 */ /* 0x000ee2000c1e9500 */
[----:B------:R-:W-:Y:S01]  /*0130*/  ISETP.GT.AND P0, PT, R0, 0x1f, PT ;  /* 0x0000001f0000780c */ /* 0x000fe20003f04270 */
[----:B------:R-:W-:Y:S01]  /*0140*/  IMAD R4, R4, c[0x0][0x10], RZ ;  /* 0x0000040004047a24 */ /* 0x000fe200078e02ff */
[----:B------:R-:W-:Y:S01]  /*0150*/  ISETP.GT.AND P1, PT, R0, 0xf, PT ;  /* 0x0000000f0000780c */ /* 0x000fe20003f24270 */
[----:B------:R-:W-:Y:S01]  /*0160*/  USHF.R.S32.HI UR9, URZ, 0x1f, UR5 ;  /* 0x0000001f3f097899 */ /* 0x000fe20008011405 */
[----:B------:R-:W-:Y:S01]  /*0170*/  BSSY B0, `(.L_x_0) ;  /* 0x0000040000007945 */ /* 0x000fe20003800000 */
[----:B--2---:R-:W-:-:S05]  /*0180*/  PRMT R5, RZ, 0x5410, R5 ;  /* 0x00005410ff057816 */ /* 0x004fca0000000005 */
[----:B------:R-:W-:-:S06]  /*0190*/  FMUL.FTZ R10, R5, -1.4426950216293334961 ;  /* 0xbfb8aa3b050a7820 */ /* 0x000fcc0000410000 */
[----:B------:R-:W0:Y:S02]  /*01a0*/  MUFU.EX2 R10, R10 ;  /* 0x0000000a000a7308 */ /* 0x000e240000000800 */
[----:B0-----:R-:W-:-:S06]  /*01b0*/  FADD.FTZ R11, R10, 1 ;  /* 0x3f8000000a0b7421 */ /* 0x001fcc0000010000 */
[----:B------:R-:W0:Y:S02]  /*01c0*/  MUFU.RCP R12, R11 ;  /* 0x0000000b000c7308 */ /* 0x000e240000001000 */
[----:B0-----:R-:W-:Y:S01]  /*01d0*/  FMUL.FTZ R12, R5, R12 ;  /* 0x0000000c050c7220 */ /* 0x001fe20000410000 */
[----:B---3--:R-:W-:-:S05]  /*01e0*/  PRMT R5, RZ, 0x5410, R8 ;  /* 0x00005410ff057816 */ /* 0x008fca0000000008 */
[----:B------:R-:W-:-:S04]  /*01f0*/  FMUL.FTZ R5, R5, R12 ;  /* 0x0000000c05057220 */ /* 0x000fc80000410000 */
[----:B------:R-:W-:-:S05]  /*0200*/  FADD.FTZ R7, |R5|, -RZ ;  /* 0x800000ff05077221 */ /* 0x000fca0000010200 */
[----:B------:R-:W-:Y:S04]  /*0210*/  STS [R0.X4], R7 ;  /* 0x0000000700007388 */ /* 0x000fe80000004800 */
[----:B------:R-:W-:Y:S06]  /*0220*/  BAR.SYNC.DEFER_BLOCKING 0x0 ;  /* 0x0000000000007b1d */ /* 0x000fec0000010000 */
[----:B------:R-:W-:Y:S04]  /*0230*/  @!P0 LDS R6, [R0.X4] ;  /* 0x0000000000068984 */ /* 0x000fe80000004800 */
[----:B------:R-:W0:Y:S02]  /*0240*/  @!P0 LDS R9, [R0.X4+0x80] ;  /* 0x0000800000098984 */ /* 0x000e240000004800 */
[----:B0-----:R-:W-:-:S05]  /*0250*/  @!P0 FMNMX.FTZ R9, R6, R9, !PT ;  /* 0x0000000906098209 */ /* 0x001fca0007810000 */
[----:B------:R-:W-:Y:S04]  /*0260*/  @!P0 STS [R0.X4], R9 ;  /* 0x0000000900008388 */ /* 0x000fe80000004800 */
[----:B------:R-:W-:Y:S01]  /*0270*/  BAR.SYNC.DEFER_BLOCKING 0x0 ;  /* 0x0000000000007b1d */ /* 0x000fe20000010000 */
[----:B------:R-:W-:-:S05]  /*0280*/  ISETP.GT.AND P0, PT, R0, 0x7, PT ;  /* 0x000000070000780c */ /* 0x000fca0003f04270 */
        /* <DEDUP_REMOVED lines=17> */
[----:B------:R-:W-:-:S05]  /*03a0*/  ISETP.GT.AND P1, PT, R0, RZ, PT ;  /* 0x000000ff0000720c */ /* 0x000fca0003f24270 */
[----:B------:R-:W-:Y:S04]  /*03b0*/  @!P0 LDS R6, [R0.X4] ;  /* 0x0000000000068984 */ /* 0x000fe80000004800 */
[----:B------:R-:W0:Y:S02]  /*03c0*/  @!P0 LDS R11, [R0.X4+0x8] ;  /* 0x00000800000b8984 */ /* 0x000e240000004800 */
[----:B0-----:R-:W-:-:S05]  /*03d0*/  @!P0 FMNMX.FTZ R11, R6, R11, !PT ;  /* 0x0000000b060b8209 */ /* 0x001fca0007810000 */
[----:B------:R-:W-:Y:S04]  /*03e0*/  @!P0 STS [R0.X4], R11 ;  /* 0x0000000b00008388 */ /* 0x000fe80000004800 */
[----:B------:R-:W-:Y:S01]  /*03f0*/  BAR.SYNC.DEFER_BLOCKING 0x0 ;  /* 0x0000000000007b1d */ /* 0x000fe20000010000 */
[----:B------:R-:W-:-:S05]  /*0400*/  ISETP.NE.AND P0, PT, R0, RZ, PT ;  /* 0x000000ff0000720c */ /* 0x000fca0003f05270 */
[----:B------:R-:W-:Y:S04]  /*0410*/  @!P1 LDS R6, [R0.X4] ;  /* 0x0000000000069984 */ /* 0x000fe80000004800 */
[----:B------:R-:W0:Y:S02]  /*0420*/  @!P1 LDS R7, [R0.X4+0x4] ;  /* 0x0000040000079984 */ /* 0x000e240000004800 */
[----:B0-----:R-:W-:-:S05]  /*0430*/  @!P1 FMNMX.FTZ R7, R6, R7, !PT ;  /* 0x0000000706079209 */ /* 0x001fca0007810000 */
[----:B------:R0:W-:Y:S04]  /*0440*/  @!P1 STS [R0.X4], R7 ;  /* 0x0000000700009388 */ /* 0x0001e80000004800 */
[----:B------:R-:W-:Y:S01]  /*0450*/  BAR.SYNC.DEFER_BLOCKING 0x0 ;  /* 0x0000000000007b1d */ /* 0x000fe20000010000 */
[----:B------:R-:W-:-:S04]  /*0460*/  IADD3 R6, P1, R4, UR5, RZ ;  /* 0x0000000504067c10 */ /* 0x000fc8000ff3e0ff */
[----:B------:R-:W-:Y:S02]  /*0470*/  LEA R8, P2, R6, c[0x0][0x168], 0x2 ;  /* 0x00005a0006087a11 */ /* 0x000fe400078410ff */
[----:B------:R-:W-:-:S04]  /*0480*/  LEA.HI.X.SX32 R9, R4, UR9, 0x1, P1 ;  /* 0x0000000904097c11 */ /* 0x000fc800088f0eff */
[----:B------:R-:W-:Y:S01]  /*0490*/  LEA.HI.X R9, R6, c[0x0][0x16c], R9, 0x2, P2 ;  /* 0x00005b0006097a11 */ /* 0x000fe200010f1409 */
[----:B------:R-:W-:Y:S05]  /*04a0*/  @P0 BRA `(.L_x_1) ;  /* 0x000000c000000947 */ /* 0x000fea0003800000 */
[----:B0-----:R-:W0:Y:S01]  /*04b0*/  LDS R4, [RZ] ;  /* 0x00000000ff047984 */ /* 0x001e220000000800 */
[----:B------:R-:W-:-:S04]  /*04c0*/  ISETP.NE.U32.AND P0, PT, RZ, c[0x0][0x178], PT ;  /* 0x00005e00ff007a0c */ /* 0x000fc80003f05070 */
[----:B------:R-:W-:Y:S01]  /*04d0*/  ISETP.NE.AND.EX P0, PT, RZ, c[0x0][0x17c], PT, P0 ;  /* 0x00005f00ff007a0c */ /* 0x000fe20003f05300 */
[----:B0-----:R-:W-:-:S12]  /*04e0*/  FMUL.FTZ R4, R4, 0.0078740157186985015869 ;  /* 0x3c01020404047820 */ /* 0x001fd80000410000 */
[----:B------:R-:W-:Y:S05]  /*04f0*/  @!P0 BRA `(.L_x_2) ;  /* 0x0000004000008947 */ /* 0x000fea0003800000 */
[----:B------:R-:W-:Y:S02]  /*0500*/  IMAD.MOV.U32 R7, RZ, RZ, c[0x0][0x17c] ;  /* 0x00005f00ff077624 */ /* 0x000fe400078e00ff */
[----:B------:R-:W-:-:S05]  /*0510*/  IMAD.MOV.U32 R6, RZ, RZ, c[0x0][0x178] ;  /* 0x00005e00ff067624 */ /* 0x000fca00078e00ff */
[----:B------:R-:W2:Y:S02]  /*0520*/  LDG.E R7, [R6.64] ;  /* 0x0000000606077981 */ /* 0x000ea4000c1e1900 */
[----:B--2---:R-:W-:-:S04]  /*0530*/  FMNMX.FTZ R4, R4, R7, PT ;  /* 0x0000000704047209 */ /* 0x004fc80003810000 */
.L_x_2:
[----:B------:R-:W-:-:S05]  /*0540*/  FMNMX.FTZ R7, R4, 1.1920928955078125e-07, !PT ;  /* 0x3400000004077809 */ /* 0x000fca0007810000 */
[----:B------:R0:W-:Y:S04]  /*0550*/  STG.E [R8.64], R7 ;  /* 0x0000000708007986 */ /* 0x0001e8000c101906 */
[----:B------:R0:W-:Y:S02]  /*0560*/  STS [RZ], R7 ;  /* 0x00000007ff007388 */ /* 0x0001e40000000800 */
.L_x_1:
[----:B0-----:R-:W-:Y:S05]  /*0570*/  BSYNC B0 ;  /* 0x0000000000007941 */ /* 0x001fea0003800000 */
.L_x_0:
[----:B------:R-:W-:Y:S01]  /*0580*/  BAR.SYNC.DEFER_BLOCKING 0x0 ;  /* 0x0000000000007b1d */ /* 0x000fe20000010000 */
[----:B------:R-:W-:Y:S02]  /*0590*/  IADD3 R0, P0, P1, R3, UR4, R0 ;  /* 0x0000000403007c10 */ /* 0x000fe4000f91e000 */
[----:B------:R-:W-:-:S04]  /*05a0*/  SHF.R.S32.HI R3, RZ, 0x1f, R3 ;  /* 0x0000001fff037819 */ /* 0x000fc80000011403 */
[----:B------:R-:W-:Y:S02]  /*05b0*/  IADD3.X R3, R3, UR8, R2, P0, P1 ;  /* 0x0000000803037c10 */ /* 0x000fe400087e2402 */
[----:B------:R-:W-:-:S04]  /*05c0*/  IADD3 R2, P0, R0, c[0x0][0x160], RZ ;  /* 0x0000580000027a10 */ /* 0x000fc80007f1e0ff */
[----:B------:R-:W-:Y:S01]  /*05d0*/  IADD3.X R3, R3, c[0x0][0x164], RZ, P0, !PT ;  /* 0x0000590003037a10 */ /* 0x000fe200007fe4ff */
[----:B------:R-:W0:Y:S02]  /*05e0*/  LDS R4, [RZ] ;  /* 0x00000000ff047984 */ /* 0x000e240000000800 */
[----:B0-----:R-:W0:Y:S02]  /*05f0*/  MUFU.RCP R4, R4 ;  /* 0x0000000400047308 */ /* 0x001e240000001000 */
[----:B0-----:R-:W-:-:S06]  /*0600*/  FMUL.FTZ R5, R5, R4 ;  /* 0x0000000405057220 */ /* 0x001fcc0000410000 */
[----:B------:R-:W0:Y:S02]  /*0610*/  F2I.S8.NTZ R5, R5 ;  /* 0x0000000500057305 */ /* 0x000e240000202100 */
[----:B0-----:R-:W-:Y:S01]  /*0620*/  STG.E.U8 [R2.64], R5 ;  /* 0x0000000502007986 */ /* 0x001fe2000c101106 */
[----:B------:R-:W-:Y:S05]  /*0630*/  EXIT ;  /* 0x000000000000794d */ /* 0x000fea0003800000 */
.L_x_3:
[----:B------:R-:W-:-:S00]  /*0640*/  BRA `(.L_x_3) ;  /* 0xfffffff000007947 */ /* 0x000fc0000383ffff */
[----:B------:R-:W-:-:S00]  /*0650*/  NOP ;  /* 0x0000000000007918 */ /* 0x000fc00000000000 */
        /* <DEDUP_REMOVED lines=10> */
.L_x_120:


//--------------------- .text._ZN4vllm35silu_and_mul_per_block_quant_kernelIN3c108BFloat16EaLb1ELi64EEEvPT0_PfPKT_PKfi --------------------------
	.section	.text._ZN4vllm35silu_and_mul_per_block_quant_kernelIN3c108BFloat16EaLb1ELi64EEEvPT0_PfPKT_PKfi,"ax",@progbits
	.sectioninfo	@"SHI_REGISTERS=18"
	.align	128
        .global         _ZN4vllm35silu_and_mul_per_block_quant_kernelIN3c108BFloat16EaLb1ELi64EEEvPT0_PfPKT_PKfi
        .type           _ZN4vllm35silu_and_mul_per_block_quant_kernelIN3c108BFloat16EaLb1ELi64EEEvPT0_PfPKT_PKfi,@function
        .size           _ZN4vllm35silu_and_mul_per_block_quant_kernelIN3c108BFloat16EaLb1ELi64EEEvPT0_PfPKT_PKfi,(.L_x_121 - _ZN4vllm35silu_and_mul_per_block_quant_kernelIN3c108BFloat16EaLb1ELi64EEEvPT0_PfPKT_PKfi)
        .other          _ZN4vllm35silu_and_mul_per_block_quant_kernelIN3c108BFloat16EaLb1ELi64EEEvPT0_PfPKT_PKfi,@"STO_CUDA_ENTRY STV_DEFAULT"
_ZN4vllm35silu_and_mul_per_block_quant_kernelIN3c108BFloat16EaLb1ELi64EEEvPT0_PfPKT_PKfi:
.text._ZN4vllm35silu_and_mul_per_block_quant_kernelIN3c108BFloat16EaLb1ELi64EEEvPT0_PfPKT_PKfi:
[----:B------:R-:W-:Y:S02]  /*0000*/  IMAD.MOV.U32 R1, RZ, RZ, c[0x0][0x28] ;  /* 0x00000a00ff017624 */ /* 0x000fe400078e00ff */
[----:B------:R-:W0:Y:S01]  /*0010*/  S2R R4, SR_CTAID.X ;  /* 0x0000000000047919 */ /* 0x000e220000002500 */
[----:B------:R-:W-:-:S03]  /*0020*/  ULDC.64 UR4, c[0x0][0x118] ;  /* 0x0000460000047ab9 */ /* 0x000fc60000000a00 */
[----:B------:R-:W1:Y:S04]  /*0030*/  S2R R6, SR_CTAID.Y ;  /* 0x0000000000067919 */ /* 0x000e680000002600 */
[----:B------:R-:W2:Y:S01]  /*0040*/  S2R R0, SR_TID.X ;  /* 0x0000000000007919 */ /* 0x000ea20000002100 */
[----:B0-----:R-:W-:Y:S02]  /*0050*/  IMAD R3, R4, c[0x0][0x180], RZ ;  /* 0x0000600004037a24 */ /* 0x001fe400078e02ff */
[----:B-1----:R-:W-:Y:S02]  /*0060*/  IMAD.SHL.U32 R5, R6, 0x40, RZ ;  /* 0x0000004006057824 */ /* 0x002fe400078e00ff */
[----:B------:R-:W-:Y:S01]  /*0070*/  IMAD.SHL.U32 R8, R3, 0x2, RZ ;  /* 0x0000000203087824 */ /* 0x000fe200078e00ff */
[----:B--2---:R-:W-:-:S02]  /*0080*/  SHF.R.S32.HI R2, RZ, 0x1f, R0 ;  /* 0x0000001fff027819 */ /* 0x004fc40000011400 */
[--C-:B------:R-:W-:Y:S02]  /*0090*/  SHF.R.S32.HI R7, RZ, 0x1f, R5.reuse ;  /* 0x0000001fff077819 */ /* 0x100fe40000011405 */
[----:B------:R-:W-:Y:S02]  /*00a0*/  SHF.R.S32.HI R9, RZ, 0x1f, R8 ;  /* 0x0000001fff097819 */ /* 0x000fe40000011408 */
[----:B------:R-:W-:-:S04]  /*00b0*/  IADD3 R10, P0, P1, R0, R8, R5 ;  /* 0x00000008000a7210 */ /* 0x000fc8000791e005 */
[----:B------:R-:W-:Y:S02]  /*00c0*/  IADD3.X R9, R2, R9, R7, P0, P1 ;  /* 0x0000000902097210 */ /* 0x000fe400007e2407 */
[----:B------:R-:W-:-:S04]  /*00d0*/  LEA R8, P0, R10, c[0x0][0x170], 0x1 ;  /* 0x00005c000a087a11 */ /* 0x000fc800078008ff */
[----:B------:R-:W-:-:S05]  /*00e0*/  LEA.HI.X R9, R10, c[0x0][0x174], R9, 0x1, P0 ;  /* 0x00005d000a097a11 */ /* 0x000fca00000f0c09 */
[----:B------:R-:W2:Y:S01]  /*00f0*/  LDG.E.U16.CONSTANT R12, [R8.64] ;  /* 0x00000004080c7981 */ /* 0x000ea2000c1e9500 */
[----:B------:R-:W-:-:S04]  /*0100*/  IMAD.MOV.U32 R11, RZ, RZ, c[0x0][0x180] ;  /* 0x00006000ff0b7624 */ /* 0x000fc800078e00ff */
[----:B------:R-:W-:-:S06]  /*0110*/  IMAD.WIDE R10, R11, 0x2, R8 ;  /* 0x000000020b0a7825 */ /* 0x000fcc00078e0208 */
[----:B------:R-:W3:Y:S01]  /*0120*/  LDG.E.U16.CONSTANT R10, [R10.64] ;  /* 0x000000040a0a7981 */ /* 0x000ee2000c1e9500 */
[C---:B------:R-:W-:Y:S01]  /*0130*/  ISETP.GT.AND P0, PT, R0.reuse, 0x1f, PT ;  /* 0x0000001f0000780c */ /* 0x040fe20003f04270 */
[----:B------:R-:W-:Y:S01]  /*0140*/  BSSY B0, `(.L_x_4) ;  /* 0x0000043000007945 */ /* 0x000fe20003800000 */
[----:B------:R-:W-:Y:S02]  /*0150*/  ISETP.GT.AND P1, PT, R0, 0xf, PT ;  /* 0x0000000f0000780c */ /* 0x000fe40003f24270 */
[----:B--2---:R-:W-:-:S05]  /*0160*/  PRMT R12, RZ, 0x5410, R12 ;  /* 0x00005410ff0c7816 */ /* 0x004fca000000000c */
[----:B------:R-:W-:-:S06]  /*0170*/  FMUL.FTZ R13, R12, -1.4426950216293334961 ;  /* 0xbfb8aa3b0c0d7820 */ /* 0x000fcc0000410000 */
[----:B------:R-:W0:Y:S01]  /*0180*/  MUFU.EX2 R13, R13 ;  /* 0x0000000d000d7308 */ /* 0x000e220000000800 */
[----:B---3--:R-:W-:Y:S01]  /*0190*/  PRMT R8, RZ, 0x5410, R10 ;  /* 0x00005410ff087816 */ /* 0x008fe2000000000a */
[----:B0-----:R-:W-:-:S06]  /*01a0*/  FADD.FTZ R14, R13, 1 ;  /* 0x3f8000000d0e7421 */ /* 0x001fcc0000010000 */
[----:B------:R-:W0:Y:S02]  /*01b0*/  MUFU.RCP R15, R14 ;  /* 0x0000000e000f7308 */ /* 0x000e240000001000 */
[----:B0-----:R-:W-:-:S04]  /*01c0*/  FMUL.FTZ R15, R12, R15 ;  /* 0x0000000f0c0f7220 */ /* 0x001fc80000410000 */
        /* <DEDUP_REMOVED lines=36> */
[----:B0-----:R-:W-:Y:S01]  /*0410*/  @!P1 FMNMX.FTZ R15, R9, R10, !PT ;  /* 0x0000000a090f9209 */ /* 0x001fe20007810000 */
[----:B------:R-:W-:-:S04]  /*0420*/  IMAD R9, R6, c[0x0][0xc], RZ ;  /* 0x0000030006097a24 */ /* 0x000fc800078e02ff */
[----:B------:R0:W-:Y:S04]  /*0430*/  @!P1 STS [R0.X4], R15 ;  /* 0x0000000f00009388 */ /* 0x0001e80000004800 */
[----:B------:R-:W-:Y:S01]  /*0440*/  BAR.SYNC.DEFER_BLOCKING 0x0 ;  /* 0x0000000000007b1d */ /* 0x000fe20000010000 */
[C---:B------:R-:W-:Y:S02]  /*0450*/  IADD3 R6, P1, R9.reuse, R4, RZ ;  /* 0x0000000409067210 */ /* 0x040fe40007f3e0ff */
[----:B------:R-:W-:Y:S02]  /*0460*/  SHF.R.S32.HI R4, RZ, 0x1f, R4 ;  /* 0x0000001fff047819 */ /* 0x000fe40000011404 */
[----:B------:R-:W-:Y:S02]  /*0470*/  LEA R10, P2, R6, c[0x0][0x168], 0x2 ;  /* 0x00005a00060a7a11 */ /* 0x000fe400078410ff */
[----:B------:R-:W-:-:S04]  /*0480*/  LEA.HI.X.SX32 R9, R9, R4, 0x1, P1 ;  /* 0x0000000409097211 */ /* 0x000fc800008f0eff */
        /* <DEDUP_REMOVED lines=11> */
.L_x_6:
[----:B------:R-:W-:-:S05]  /*0540*/  FMNMX.FTZ R9, R4, 1.1920928955078125e-07, !PT ;  /* 0x3400000004097809 */ /* 0x000fca0007810000 */
[----:B------:R0:W-:Y:S04]  /*0550*/  STG.E [R10.64], R9 ;  /* 0x000000090a007986 */ /* 0x0001e8000c101904 */
[----:B------:R0:W-:Y:S02]  /*0560*/  STS [RZ], R9 ;  /* 0x00000009ff007388 */ /* 0x0001e40000000800 */
.L_x_5:
[----:B0-----:R-:W-:Y:S05]  /*0570*/  BSYNC B0 ;  /* 0x0000000000007941 */ /* 0x001fea0003800000 */
.L_x_4:
[----:B------:R-:W-:Y:S01]  /*0580*/  BAR.SYNC.DEFER_BLOCKING 0x0 ;  /* 0x0000000000007b1d */ /* 0x000fe20000010000 */
[----:B------:R-:W-:Y:S02]  /*0590*/  IADD3 R0, P0, P1, R3, R5, R0 ;  /* 0x0000000503007210 */ /* 0x000fe4000791e000 */
[----:B------:R-:W-:-:S04]  /*05a0*/  SHF.R.S32.HI R3, RZ, 0x1f, R3 ;  /* 0x0000001fff037819 */ /* 0x000fc80000011403 */
[----:B------:R-:W-:Y:S02]  /*05b0*/  IADD3.X R3, R3, R7, R2, P0, P1 ;  /* 0x0000000703037210 */ /* 0x000fe400007e2402 */
        /* <DEDUP_REMOVED lines=8> */
.L_x_7:
        /* <DEDUP_REMOVED lines=12> */
.L_x_121:


//--------------------- .text._ZN4vllm35silu_and_mul_per_block_quant_kernelIN3c108BFloat16EaLb0ELi128EEEvPT0_PfPKT_PKfi --------------------------
	.section	.text._ZN4vllm35silu_and_mul_per_block_quant_kernelIN3c108BFloat16EaLb0ELi128EEEvPT0_PfPKT_PKfi,"ax",@progbits
	.sectioninfo	@"SHI_REGISTERS=16"
	.align	128
        .global         _ZN4vllm35silu_and_mul_per_block_quant_kernelIN3c108BFloat16EaLb0ELi128EEEvPT0_PfPKT_PKfi
        .type           _ZN4vllm35silu_and_mul_per_block_quant_kernelIN3c108BFloat16EaLb0ELi128EEEvPT0_PfPKT_PKfi,@function
        .size           _ZN4vllm35silu_and_mul_per_block_quant_kernelIN3c108BFloat16EaLb0ELi128EEEvPT0_PfPKT_PKfi,(.L_x_122 - _ZN4vllm35silu_and_mul_per_block_quant_kernelIN3c108BFloat16EaLb0ELi128EEEvPT0_PfPKT_PKfi)
        .other          _ZN4vllm35silu_and_mul_per_block_quant_kernelIN3c108BFloat16EaLb0ELi128EEEvPT0_PfPKT_PKfi,@"STO_CUDA_ENTRY STV_DEFAULT"
_ZN4vllm35silu_and_mul_per_block_quant_kernelIN3c108BFloat16EaLb0ELi128EEEvPT0_PfPKT_PKfi:
.text._ZN4vllm35silu_and_mul_per_block_quant_kernelIN3c108BFloat16EaLb0ELi128EEEvPT0_PfPKT_PKfi:
        /* <DEDUP_REMOVED lines=69> */
[----:B------:R-:W-:Y:S06]  /*0450*/  BAR.SYNC.DEFER_BLOCKING 0x0 ;  /* 0x0000000000007b1d */ /* 0x000fec0000010000 */
[----:B------:R-:W-:Y:S04]  /*0460*/  @!P0 LDS R6, [R0.X4] ;  /* 0x0000000000068984 */ /* 0x000fe80000004800 */
[----:B------:R-:W0:Y:S02]  /*0470*/  @!P0 LDS R9, [R0.X4+0x4] ;  /* 0x0000040000098984 */ /* 0x000e240000004800 */
[----:B0-----:R-:W-:-:S02]  /*0480*/  @!P0 FMNMX.FTZ R13, R6, R9, !PT ;  /* 0x00000009060d8209 */ /* 0x001fc40007810000 */
[----:B------:R-:W-:-:S03]  /*0490*/  IADD3 R6, P1, R4, UR5, RZ ;  /* 0x0000000504067c10 */ /* 0x000fc6000ff3e0ff */
[----:B------:R0:W-:Y:S04]  /*04a0*/  @!P0 STS [R0.X4], R13 ;  /* 0x0000000d00008388 */ /* 0x0001e80000004800 */
[----:B------:R-:W-:Y:S01]  /*04b0*/  BAR.SYNC.DEFER_BLOCKING 0x0 ;  /* 0x0000000000007b1d */ /* 0x000fe20000010000 */
[----:B------:R-:W-:Y:S02]  /*04c0*/  ISETP.NE.AND P0, PT, R0, RZ, PT ;  /* 0x000000ff0000720c */ /* 0x000fe40003f05270 */
[----:B------:R-:W-:Y:S02]  /*04d0*/  LEA R8, P2, R6, c[0x0][0x168], 0x2 ;  /* 0x00005a0006087a11 */ /* 0x000fe400078410ff */
[----:B------:R-:W-:-:S04]  /*04e0*/  LEA.HI.X.SX32 R7, R4, UR9, 0x1, P1 ;  /* 0x0000000904077c11 */ /* 0x000fc800088f0eff */
[----:B------:R-:W-:-:S05]  /*04f0*/  LEA.HI.X R9, R6, c[0x0][0x16c], R7, 0x2, P2 ;  /* 0x00005b0006097a11 */ /* 0x000fca00010f1407 */
        /* <DEDUP_REMOVED lines=10> */
.L_x_10:
[----:B------:R-:W-:-:S05]  /*05a0*/  FMNMX.FTZ R7, R4, 1.1920928955078125e-07, !PT ;  /* 0x3400000004077809 */ /* 0x000fca0007810000 */
[----:B------:R0:W-:Y:S04]  /*05b0*/  STG.E [R8.64], R7 ;  /* 0x0000000708007986 */ /* 0x0001e8000c101906 */
[----:B------:R0:W-:Y:S02]  /*05c0*/  STS [RZ], R7 ;  /* 0x00000007ff007388 */ /* 0x0001e40000000800 */
.L_x_9:
[----:B0-----:R-:W-:Y:S05]  /*05d0*/  BSYNC B0 ;  /* 0x0000000000007941 */ /* 0x001fea0003800000 */
.L_x_8:
        /* <DEDUP_REMOVED lines=12> */
.L_x_11:
        /* <DEDUP_REMOVED lines=14> */
.L_x_122:


//--------------------- .text._ZN4vllm35silu_and_mul_per_block_quant_kernelIN3c108BFloat16EaLb1ELi128EEEvPT0_PfPKT_PKfi --------------------------
	.section	.text._ZN4vllm35silu_and_mul_per_block_quant_kernelIN3c108BFloat16EaLb1ELi128EEEvPT0_PfPKT_PKfi,"ax",@progbits
	.sectioninfo	@"SHI_REGISTERS=18"
	.align	128
        .global         _ZN4vllm35silu_and_mul_per_block_quant_kernelIN3c108BFloat16EaLb1ELi128EEEvPT0_PfPKT_PKfi
        .type           _ZN4vllm35silu_and_mul_per_block_quant_kernelIN3c108BFloat16EaLb1ELi128EEEvPT0_PfPKT_PKfi,@function
        .size           _ZN4vllm35silu_and_mul_per_block_quant_kernelIN3c108BFloat16EaLb1ELi128EEEvPT0_PfPKT_PKfi,(.L_x_123 - _ZN4vllm35silu_and_mul_per_block_quant_kernelIN3c108BFloat16EaLb1ELi128EEEvPT0_PfPKT_PKfi)
        .other          _ZN4vllm35silu_and_mul_per_block_quant_kernelIN3c108BFloat16EaLb1ELi128EEEvPT0_PfPKT_PKfi,@"STO_CUDA_ENTRY STV_DEFAULT"
_ZN4vllm35silu_and_mul_per_block_quant_kernelIN3c108BFloat16EaLb1ELi128EEEvPT0_PfPKT_PKfi:
.text._ZN4vllm35silu_and_mul_per_block_quant_kernelIN3c108BFloat16EaLb1ELi128EEEvPT0_PfPKT_PKfi:
        /* <DEDUP_REMOVED lines=70> */
[----:B0-----:R-:W-:Y:S01]  /*0460*/  @!P0 FMNMX.FTZ R15, R9, R10, !PT ;  /* 0x0000000a090f8209 */ /* 0x001fe20007810000 */
[----:B------:R-:W-:-:S04]  /*0470*/  IMAD R9, R6, c[0x0][0xc], RZ ;  /* 0x0000030006097a24 */ /* 0x000fc800078e02ff */
[----:B------:R0:W-:Y:S04]  /*0480*/  @!P0 STS [R0.X4], R15 ;  /* 0x0000000f00008388 */ /* 0x0001e80000004800 */
[----:B------:R-:W-:Y:S01]  /*0490*/  BAR.SYNC.DEFER_BLOCKING 0x0 ;  /* 0x0000000000007b1d */ /* 0x000fe20000010000 */
[----:B------:R-:W-:Y:S02]  /*04a0*/  ISETP.NE.AND P0, PT, R0, RZ, PT ;  /* 0x000000ff0000720c */ /* 0x000fe40003f05270 */
[----:B------:R-:W-:Y:S02]  /*04b0*/  IADD3 R6, P1, R9, R4, RZ ;  /* 0x0000000409067210 */ /* 0x000fe40007f3e0ff */
[----:B------:R-:W-:Y:S02]  /*04c0*/  SHF.R.S32.HI R4, RZ, 0x1f, R4 ;  /* 0x0000001fff047819 */ /* 0x000fe40000011404 */
[----:B------:R-:W-:-:S02]  /*04d0*/  LEA R10, P2, R6, c[0x0][0x168], 0x2 ;  /* 0x00005a00060a7a11 */ /* 0x000fc400078410ff */
        /* <DEDUP_REMOVED lines=12> */
.L_x_14:
[----:B------:R-:W-:-:S05]  /*05a0*/  FMNMX.FTZ R9, R4, 1.1920928955078125e-07, !PT ;  /* 0x3400000004097809 */ /* 0x000fca0007810000 */
[----:B------:R0:W-:Y:S04]  /*05b0*/  STG.E [R10.64], R9 ;  /* 0x000000090a007986 */ /* 0x0001e8000c101904 */
[----:B------:R0:W-:Y:S02]  /*05c0*/  STS [RZ], R9 ;  /* 0x00000009ff007388 */ /* 0x0001e40000000800 */
.L_x_13:
[----:B0-----:R-:W-:Y:S05]  /*05d0*/  BSYNC B0 ;  /* 0x0000000000007941 */ /* 0x001fea0003800000 */
.L_x_12:
        /* <DEDUP_REMOVED lines=12> */
.L_x_15:
        /* <DEDUP_REMOVED lines=14> */
.L_x_123:


//--------------------- .text._ZN4vllm35silu_and_mul_per_block_quant_kernelIN3c108BFloat16ENS1_13Float8_e4m3fnELb0ELi64EEEvPT0_PfPKT_PKfi --------------------------
	.section	.text._ZN4vllm35silu_and_mul_per_block_quant_kernelIN3c108BFloat16ENS1_13Float8_e4m3fnELb0ELi64EEEvPT0_PfPKT_PKfi,"ax",@progbits
	.sectioninfo	@"SHI_REGISTERS=15"
	.align	128
        .global         _ZN4vllm35silu_and_mul_per_block_quant_kernelIN3c108BFloat16ENS1_13Float8_e4m3fnELb0ELi64EEEvPT0_PfPKT_PKfi
        .type           _ZN4vllm35silu_and_mul_per_block_quant_kernelIN3c108BFloat16ENS1_13Float8_e4m3fnELb0ELi64EEEvPT0_PfPKT_PKfi,@function
        .size           _ZN4vllm35silu_and_mul_per_block_quant_kernelIN3c108BFloat16ENS1_13Float8_e4m3fnELb0ELi64EEEvPT0_PfPKT_PKfi,(.L_x_124 - _ZN4vllm35silu_and_mul_per_block_quant_kernelIN3c108BFloat16ENS1_13Float8_e4m3fnELb0ELi64EEEvPT0_PfPKT_PKfi)
        .other          _ZN4vllm35silu_and_mul_per_block_quant_kernelIN3c108BFloat16ENS1_13Float8_e4m3fnELb0ELi64EEEvPT0_PfPKT_PKfi,@"STO_CUDA_ENTRY STV_DEFAULT"
_ZN4vllm35silu_and_mul_per_block_quant_kernelIN3c108BFloat16ENS1_13Float8_e4m3fnELb0ELi64EEEvPT0_PfPKT_PKfi:
.text._ZN4vllm35silu_and_mul_per_block_quant_kernelIN3c108BFloat16ENS1_13Float8_e4m3fnELb0ELi64EEEvPT0_PfPKT_PKfi:
        /* <DEDUP_REMOVED lines=78> */
[----:B0-----:R-:W-:-:S12]  /*04e0*/  FMUL.FTZ R4, R4, 0.0022321429569274187088 ;  /* 0x3b12492504047820 */ /* 0x001fd80000410000 */
[----:B------:R-:W-:Y:S05]  /*04f0*/  @!P0 BRA `(.L_x_18) ;  /* 0x0000004000008947 */ /* 0x000fea0003800000 */
[----:B------:R-:W-:Y:S02]  /*0500*/  IMAD.MOV.U32 R7, RZ, RZ, c[0x0][0x17c] ;  /* 0x00005f00ff077624 */ /* 0x000fe400078e00ff */
[----:B------:R-:W-:-:S05]  /*0510*/  IMAD.MOV.U32 R6, RZ, RZ, c[0x0][0x178] ;  /* 0x00005e00ff067624 */ /* 0x000fca00078e00ff */
[----:B------:R-:W2:Y:S02]  /*0520*/  LDG.E.CONSTANT R7, [R6.64] ;  /* 0x0000000606077981 */ /* 0x000ea4000c1e9900 */
[----:B--2---:R-:W-:-:S04]  /*0530*/  FMNMX.FTZ R4, R4, R7, PT ;  /* 0x0000000704047209 */ /* 0x004fc80003810000 */
.L_x_18:
[----:B------:R-:W-:-:S05]  /*0540*/  FMNMX.FTZ R7, R4, 4.3596542127488646656e-06, !PT ;  /* 0x3692492504077809 */ /* 0x000fca0007810000 */
[----:B------:R0:W-:Y:S04]  /*0550*/  STG.E [R8.64], R7 ;  /* 0x0000000708007986 */ /* 0x0001e8000c101906 */
[----:B------:R0:W-:Y:S02]  /*0560*/  STS [RZ], R7 ;  /* 0x00000007ff007388 */ /* 0x0001e40000000800 */
.L_x_17:
[----:B0-----:R-:W-:Y:S05]  /*0570*/  BSYNC B0 ;  /* 0x0000000000007941 */ /* 0x001fea0003800000 */
.L_x_16:
[----:B------:R-:W-:Y:S01]  /*0580*/  BAR.SYNC.DEFER_BLOCKING 0x0 ;  /* 0x0000000000007b1d */ /* 0x000fe20000010000 */
[----:B------:R-:W-:Y:S02]  /*0590*/  IADD3 R6, P1, P2, R3, UR4, R0 ;  /* 0x0000000403067c10 */ /* 0x000fe4000fa3e000 */
[----:B------:R-:W-:-:S03]  /*05a0*/  SHF.R.S32.HI R3, RZ, 0x1f, R3 ;  /* 0x0000001fff037819 */ /* 0x000fc60000011403 */
[----:B------:R-:W-:Y:S01]  /*05b0*/  BSSY B0, `(.L_x_19) ;  /* 0x0000016000007945 */ /* 0x000fe20003800000 */
[----:B------:R-:W-:Y:S02]  /*05c0*/  IADD3.X R3, R3, UR8, R2, P1, P2 ;  /* 0x0000000803037c10 */ /* 0x000fe40008fe4402 */
[----:B------:R-:W-:-:S04]  /*05d0*/  IADD3 R2, P1, R6, c[0x0][0x160], RZ ;  /* 0x0000580006027a10 */ /* 0x000fc80007f3e0ff */
[----:B------:R-:W-:Y:S01]  /*05e0*/  IADD3.X R3, R3, c[0x0][0x164], RZ, P1, !PT ;  /* 0x0000590003037a10 */ /* 0x000fe20000ffe4ff */
[----:B------:R-:W0:Y:S02]  /*05f0*/  LDS R4, [RZ] ;  /* 0x00000000ff047984 */ /* 0x000e240000000800 */
[----:B0-----:R-:W0:Y:S02]  /*0600*/  MUFU.RCP R4, R4 ;  /* 0x0000000400047308 */ /* 0x001e240000001000 */
[----:B0-----:R-:W-:Y:S02]  /*0610*/  FMUL.FTZ R5, R5, R4 ;  /* 0x0000000405057220 */ /* 0x001fe40000410000 */
[----:B------:R-:W-:-:S03]  /*0620*/  IMAD.MOV.U32 R4, RZ, RZ, 0x7f ;  /* 0x0000007fff047424 */ /* 0x000fc600078e00ff */
[----:B------:R-:W-:-:S04]  /*0630*/  FMNMX.FTZ R5, R5, 448, PT ;  /* 0x43e0000005057809 */ /* 0x000fc80003810000 */
[----:B------:R-:W-:-:S04]  /*0640*/  FMNMX.FTZ R5, R5, -448, !PT ;  /* 0xc3e0000005057809 */ /* 0x000fc80007810000 */
[C---:B------:R-:W-:Y:S02]  /*0650*/  LOP3.LUT R0, R5.reuse, 0x7fffffff, RZ, 0xc0, !PT ;  /* 0x7fffffff05007812 */ /* 0x040fe400078ec0ff */
[----:B------:R-:W-:Y:S02]  /*0660*/  LOP3.LUT R6, R5, 0x80000000, RZ, 0xc0, !PT ;  /* 0x8000000005067812 */ /* 0x000fe400078ec0ff */
[----:B------:R-:W-:Y:S02]  /*0670*/  ISETP.GT.U32.AND P0, PT, R0, 0x43efffff, PT ;  /* 0x43efffff0000780c */ /* 0x000fe40003f04070 */
[----:B------:R-:W-:-:S11]  /*0680*/  SHF.R.U32.HI R7, RZ, 0x18, R6 ;  /* 0x00000018ff077819 */ /* 0x000fd60000011606 */
[----:B------:R-:W-:Y:S05]  /*0690*/  @P0 BRA `(.L_x_20) ;  /* 0x0000007000000947 */ /* 0x000fea0003800000 */
[----:B------:R-:W-:-:S13]  /*06a0*/  ISETP.GE.U32.AND P0, PT, R0, 0x3c800000, PT ;  /* 0x3c8000000000780c */ /* 0x000fda0003f06070 */
[----:B------:R-:W-:Y:S01]  /*06b0*/  @P0 SHF.R.U32.HI R4, RZ, 0x14, R5 ;  /* 0x00000014ff040819 */ /* 0x000fe20000011605 */
[----:B------:R-:W-:-:S03]  /*06c0*/  @!P0 FADD.FTZ R0, R0, 16384 ;  /* 0x4680000000008421 */ /* 0x000fc60000010000 */
[----:B------:R-:W-:-:S04]  /*06d0*/  @P0 LOP3.LUT R4, R4, 0x1, RZ, 0xc0, !PT ;  /* 0x0000000104040812 */ /* 0x000fc800078ec0ff */
[----:B------:R-:W-:-:S04]  /*06e0*/  @P0 IADD3 R4, R5, 0x407ffff, R4 ;  /* 0x0407ffff05040810 */ /* 0x000fc80007ffe004 */
[----:B------:R-:W-:Y:S02]  /*06f0*/  @P0 SHF.R.U32.HI R4, RZ, 0x14, R4 ;  /* 0x00000014ff040819 */ /* 0x000fe40000011604 */
[----:B------:R-:W-:Y:S02]  /*0700*/  @!P0 IADD3 R4, R0, -0x46800000, RZ ;  /* 0xb980000000048810 */ /* 0x000fe40007ffe0ff */
.L_x_20:
[----:B------:R-:W-:Y:S05]  /*0710*/  BSYNC B0 ;  /* 0x0000000000007941 */ /* 0x000fea0003800000 */
.L_x_19:
[----:B------:R-:W-:-:S05]  /*0720*/  LOP3.LUT R7, R4, R7, RZ, 0xfc, !PT ;  /* 0x0000000704077212 */ /* 0x000fca00078efcff */
[----:B------:R-:W-:Y:S01]  /*0730*/  STG.E.U8 [R2.64], R7 ;  /* 0x0000000702007986 */ /* 0x000fe2000c101106 */
[----:B------:R-:W-:Y:S05]  /*0740*/  EXIT ;  /* 0x000000000000794d */ /* 0x000fea0003800000 */
.L_x_21:
        /* <DEDUP_REMOVED lines=11> */
.L_x_124:


//--------------------- .text._ZN4vllm35silu_and_mul_per_block_quant_kernelIN3c108BFloat16ENS1_13Float8_e4m3fnELb1ELi64EEEvPT0_PfPKT_PKfi --------------------------
	.section	.text._ZN4vllm35silu_and_mul_per_block_quant_kernelIN3c108BFloat16ENS1_13Float8_e4m3fnELb1ELi64EEEvPT0_PfPKT_PKfi,"ax",@progbits
	.sectioninfo	@"SHI_REGISTERS=18"
	.align	128
        .global         _ZN4vllm35silu_and_mul_per_block_quant_kernelIN3c108BFloat16ENS1_13Float8_e4m3fnELb1ELi64EEEvPT0_PfPKT_PKfi
        .type           _ZN4vllm35silu_and_mul_per_block_quant_kernelIN3c108BFloat16ENS1_13Float8_e4m3fnELb1ELi64EEEvPT0_PfPKT_PKfi,@function
        .size           _ZN4vllm35silu_and_mul_per_block_quant_kernelIN3c108BFloat16ENS1_13Float8_e4m3fnELb1ELi64EEEvPT0_PfPKT_PKfi,(.L_x_125 - _ZN4vllm35silu_and_mul_per_block_quant_kernelIN3c108BFloat16ENS1_13Float8_e4m3fnELb1ELi64EEEvPT0_PfPKT_PKfi)
        .other          _ZN4vllm35silu_and_mul_per_block_quant_kernelIN3c108BFloat16ENS1_13Float8_e4m3fnELb1ELi64EEEvPT0_PfPKT_PKfi,@"STO_CUDA_ENTRY STV_DEFAULT"
_ZN4vllm35silu_and_mul_per_block_quant_kernelIN3c108BFloat16ENS1_13Float8_e4m3fnELb1ELi64EEEvPT0_PfPKT_PKfi:
.text._ZN4vllm35silu_and_mul_per_block_quant_kernelIN3c108BFloat16ENS1_13Float8_e4m3fnELb1ELi64EEEvPT0_PfPKT_PKfi:
        /* <DEDUP_REMOVED lines=84> */
.L_x_24:
[----:B------:R-:W-:-:S05]  /*0540*/  FMNMX.FTZ R9, R4, 4.3596542127488646656e-06, !PT ;  /* 0x3692492504097809 */ /* 0x000fca0007810000 */
[----:B------:R0:W-:Y:S04]  /*0550*/  STG.E [R10.64], R9 ;  /* 0x000000090a007986 */ /* 0x0001e8000c101904 */
[----:B------:R0:W-:Y:S02]  /*0560*/  STS [RZ], R9 ;  /* 0x00000009ff007388 */ /* 0x0001e40000000800 */
.L_x_23:
[----:B0-----:R-:W-:Y:S05]  /*0570*/  BSYNC B0 ;  /* 0x0000000000007941 */ /* 0x001fea0003800000 */
.L_x_22:
[----:B------:R-:W-:Y:S01]  /*0580*/  BAR.SYNC.DEFER_BLOCKING 0x0 ;  /* 0x0000000000007b1d */ /* 0x000fe20000010000 */
[----:B------:R-:W-:Y:S02]  /*0590*/  IADD3 R5, P1, P2, R3, R5, R0 ;  /* 0x0000000503057210 */ /* 0x000fe40007a3e000 */
[----:B------:R-:W-:-:S03]  /*05a0*/  SHF.R.S32.HI R3, RZ, 0x1f, R3 ;  /* 0x0000001fff037819 */ /* 0x000fc60000011403 */
[----:B------:R-:W-:Y:S01]  /*05b0*/  BSSY B0, `(.L_x_25) ;  /* 0x0000016000007945 */ /* 0x000fe20003800000 */
[----:B------:R-:W-:Y:S02]  /*05c0*/  IADD3.X R3, R3, R7, R2, P1, P2 ;  /* 0x0000000703037210 */ /* 0x000fe40000fe4402 */
[----:B------:R-:W-:-:S04]  /*05d0*/  IADD3 R2, P1, R5, c[0x0][0x160], RZ ;  /* 0x0000580005027a10 */ /* 0x000fc80007f3e0ff */
[----:B------:R-:W-:Y:S01]  /*05e0*/  IADD3.X R3, R3, c[0x0][0x164], RZ, P1, !PT ;  /* 0x0000590003037a10 */ /* 0x000fe20000ffe4ff */
[----:B------:R-:W0:Y:S02]  /*05f0*/  LDS R4, [RZ] ;  /* 0x00000000ff047984 */ /* 0x000e240000000800 */
[----:B0-----:R0:W1:Y:S02]  /*0600*/  MUFU.RCP R9, R4 ;  /* 0x0000000400097308 */ /* 0x0010640000001000 */
[----:B0-----:R-:W-:Y:S02]  /*0610*/  IMAD.MOV.U32 R4, RZ, RZ, 0x7f ;  /* 0x0000007fff047424 */ /* 0x001fe400078e00ff */
[----:B-1----:R-:W-:-:S05]  /*0620*/  FMUL.FTZ R8, R8, R9 ;  /* 0x0000000908087220 */ /* 0x002fca0000410000 */
        /* <DEDUP_REMOVED lines=14> */
.L_x_26:
[----:B------:R-:W-:Y:S05]  /*0710*/  BSYNC B0 ;  /* 0x0000000000007941 */ /* 0x000fea0003800000 */
.L_x_25:
[----:B------:R-:W-:-:S05]  /*0720*/  LOP3.LUT R7, R4, R7, RZ, 0xfc, !PT ;  /* 0x0000000704077212 */ /* 0x000fca00078efcff */
[----:B------:R-:W-:Y:S01]  /*0730*/  STG.E.U8 [R2.64], R7 ;  /* 0x0000000702007986 */ /* 0x000fe2000c101104 */
[----:B------:R-:W-:Y:S05]  /*0740*/  EXIT ;  /* 0x000000000000794d */ /* 0x000fea0003800000 */
.L_x_27:
        /* <DEDUP_REMOVED lines=11> */
.L_x_125:


//--------------------- .text._ZN4vllm35silu_and_mul_per_block_quant_kernelIN3c108BFloat16ENS1_13Float8_e4m3fnELb0ELi128EEEvPT0_PfPKT_PKfi --------------------------
	.section	.text._ZN4vllm35silu_and_mul_per_block_quant_kernelIN3c108BFloat16ENS1_13Float8_e4m3fnELb0ELi128EEEvPT0_PfPKT_PKfi,"ax",@progbits
	.sectioninfo	@"SHI_REGISTERS=16"
	.align	128
        .global         _ZN4vllm35silu_and_mul_per_block_quant_kernelIN3c108BFloat16ENS1_13Float8_e4m3fnELb0ELi128EEEvPT0_PfPKT_PKfi
        .type           _ZN4vllm35silu_and_mul_per_block_quant_kernelIN3c108BFloat16ENS1_13Float8_e4m3fnELb0ELi128EEEvPT0_PfPKT_PKfi,@function
        .size           _ZN4vllm35silu_and_mul_per_block_quant_kernelIN3c108BFloat16ENS1_13Float8_e4m3fnELb0ELi128EEEvPT0_PfPKT_PKfi,(.L_x_126 - _ZN4vllm35silu_and_mul_per_block_quant_kernelIN3c108BFloat16ENS1_13Float8_e4m3fnELb0ELi128EEEvPT0_PfPKT_PKfi)
        .other          _ZN4vllm35silu_and_mul_per_block_quant_kernelIN3c108BFloat16ENS1_13Float8_e4m3fnELb0ELi128EEEvPT0_PfPKT_PKfi,@"STO_CUDA_ENTRY STV_DEFAULT"
_ZN4vllm35silu_and_mul_per_block_quant_kernelIN3c108BFloat16ENS1_13Float8_e4m3fnELb0ELi128EEEvPT0_PfPKT_PKfi:
.text._ZN4vllm35silu_and_mul_per_block_quant_kernelIN3c108BFloat16ENS1_13Float8_e4m3fnELb0ELi128EEEvPT0_PfPKT_PKfi:
        /* <DEDUP_REMOVED lines=90> */
.L_x_30:
[----:B------:R-:W-:-:S05]  /*05a0*/  FMNMX.FTZ R7, R4, 4.3596542127488646656e-06, !PT ;  /* 0x3692492504077809 */ /* 0x000fca0007810000 */
[----:B------:R0:W-:Y:S04]  /*05b0*/  STG.E [R8.64], R7 ;  /* 0x0000000708007986 */ /* 0x0001e8000c101906 */
[----:B------:R0:W-:Y:S02]  /*05c0*/  STS [RZ], R7 ;  /* 0x00000007ff007388 */ /* 0x0001e40000000800 */
.L_x_29:
[----:B0-----:R-:W-:Y:S05]  /*05d0*/  BSYNC B0 ;  /* 0x0000000000007941 */ /* 0x001fea0003800000 */
.L_x_28:
        /* <DEDUP_REMOVED lines=25> */
.L_x_32:
[----:B------:R-:W-:Y:S05]  /*0770*/  BSYNC B0 ;  /* 0x0000000000007941 */ /* 0x000fea0003800000 */
.L_x_31:
[----:B------:R-:W-:-:S05]  /*0780*/  LOP3.LUT R7, R4, R7, RZ, 0xfc, !PT ;  /* 0x0000000704077212 */ /* 0x000fca00078efcff */
[----:B------:R-:W-:Y:S01]  /*0790*/  STG.E.U8 [R2.64], R7 ;  /* 0x0000000702007986 */ /* 0x000fe2000c101106 */
[----:B------:R-:W-:Y:S05]  /*07a0*/  EXIT ;  /* 0x000000000000794d */ /* 0x000fea0003800000 */
.L_x_33:
        /* <DEDUP_REMOVED lines=13> */
.L_x_126:


//--------------------- .text._ZN4vllm35silu_and_mul_per_block_quant_kernelIN3c108BFloat16ENS1_13Float8_e4m3fnELb1ELi128EEEvPT0_PfPKT_PKfi --------------------------
	.section	.text._ZN4vllm35silu_and_mul_per_block_quant_kernelIN3c108BFloat16ENS1_13Float8_e4m3fnELb1ELi128EEEvPT0_PfPKT_PKfi,"ax",@progbits
	.sectioninfo	@"SHI_REGISTERS=18"
	.align	128
        .global         _ZN4vllm35silu_and_mul_per_block_quant_kernelIN3c108BFloat16ENS1_13Float8_e4m3fnELb1ELi128EEEvPT0_PfPKT_PKfi
        .type           _ZN4vllm35silu_and_mul_per_block_quant_kernelIN3c108BFloat16ENS1_13Float8_e4m3fnELb1ELi128EEEvPT0_PfPKT_PKfi,@function
        .size           _ZN4vllm35silu_and_mul_per_block_quant_kernelIN3c108BFloat16ENS1_13Float8_e4m3fnELb1ELi128EEEvPT0_PfPKT_PKfi,(.L_x_127 - _ZN4vllm35silu_and_mul_per_block_quant_kernelIN3c108BFloat16ENS1_13Float8_e4m3fnELb1ELi128EEEvPT0_PfPKT_PKfi)
        .other          _ZN4vllm35silu_and_mul_per_block_quant_kernelIN3c108BFloat16ENS1_13Float8_e4m3fnELb1ELi128EEEvPT0_PfPKT_PKfi,@"STO_CUDA_ENTRY STV_DEFAULT"
_ZN4vllm35silu_and_mul_per_block_quant_kernelIN3c108BFloat16ENS1_13Float8_e4m3fnELb1ELi128EEEvPT0_PfPKT_PKfi:
.text._ZN4vllm35silu_and_mul_per_block_quant_kernelIN3c108BFloat16ENS1_13Float8_e4m3fnELb1ELi128EEEvPT0_PfPKT_PKfi:
        /* <DEDUP_REMOVED lines=90> */
.L_x_36:
[----:B------:R-:W-:-:S05]  /*05a0*/  FMNMX.FTZ R9, R4, 4.3596542127488646656e-06, !PT ;  /* 0x3692492504097809 */ /* 0x000fca0007810000 */
[----:B------:R0:W-:Y:S04]  /*05b0*/  STG.E [R10.64], R9 ;  /* 0x000000090a007986 */ /* 0x0001e8000c101904 */
[----:B------:R0:W-:Y:S02]  /*05c0*/  STS [RZ], R9 ;  /* 0x00000009ff007388 */ /* 0x0001e40000000800 */
.L_x_35:
[----:B0-----:R-:W-:Y:S05]  /*05d0*/  BSYNC B0 ;  /* 0x0000000000007941 */ /* 0x001fea0003800000 */
.L_x_34:
        /* <DEDUP_REMOVED lines=25> */
.L_x_38:
[----:B------:R-:W-:Y:S05]  /*0770*/  BSYNC B0 ;  /* 0x0000000000007941 */ /* 0x000fea0003800000 */
.L_x_37:
[----:B------:R-:W-:-:S05]  /*0780*/  LOP3.LUT R7, R4, R7, RZ, 0xfc, !PT ;  /* 0x0000000704077212 */ /* 0x000fca00078efcff */
[----:B------:R-:W-:Y:S01]  /*0790*/  STG.E.U8 [R2.64], R7 ;  /* 0x0000000702007986 */ /* 0x000fe2000c101104 */
[----:B------:R-:W-:Y:S05]  /*07a0*/  EXIT ;  /* 0x000000000000794d */ /* 0x000fea0003800000 */
.L_x_39:
        /* <DEDUP_REMOVED lines=13> */
.L_x_127:


//--------------------- .text._ZN4vllm35silu_and_mul_per_block_quant_kernelIN3c104HalfEaLb0ELi64EEEvPT0_PfPKT_PKfi --------------------------
	.section	.text._ZN4vllm35silu_and_mul_per_block_quant_kernelIN3c104HalfEaLb0ELi64EEEvPT0_PfPKT_PKfi,"ax",@progbits
	.sectioninfo	@"SHI_REGISTERS=15"
	.align	128
        .global         _ZN4vllm35silu_and_mul_per_block_quant_kernelIN3c104HalfEaLb0ELi64EEEvPT0_PfPKT_PKfi
        .type           _ZN4vllm35silu_and_mul_per_block_quant_kernelIN3c104HalfEaLb0ELi64EEEvPT0_PfPKT_PKfi,@function
        .size           _ZN4vllm35silu_and_mul_per_block_quant_kernelIN3c104HalfEaLb0ELi64EEEvPT0_PfPKT_PKfi,(.L_x_128 - _ZN4vllm35silu_and_mul_per_block_quant_kernelIN3c104HalfEaLb0ELi64EEEvPT0_PfPKT_PKfi)
        .other          _ZN4vllm35silu_and_mul_per_block_quant_kernelIN3c104HalfEaLb0ELi64EEEvPT0_PfPKT_PKfi,@"STO_CUDA_ENTRY STV_DEFAULT"
_ZN4vllm35silu_and_mul_per_block_quant_kernelIN3c104HalfEaLb0ELi64EEEvPT0_PfPKT_PKfi:
.text._ZN4vllm35silu_and_mul_per_block_quant_kernelIN3c104HalfEaLb0ELi64EEEvPT0_PfPKT_PKfi:
        /* <DEDUP_REMOVED lines=24> */
[----:B--2---:R-:W-:-:S05]  /*0180*/  HADD2.F32 R5, -RZ, R5.H0_H0 ;  /* 0x20000005ff057230 */ /* 0x004fca0000004100 */
[----:B------:R-:W-:-:S06]  /*0190*/  FMUL.FTZ R11, R5, -1.4426950216293334961 ;  /* 0xbfb8aa3b050b7820 */ /* 0x000fcc0000410000 */
[----:B------:R-:W0:Y:S01]  /*01a0*/  MUFU.EX2 R11, R11 ;  /* 0x0000000b000b7308 */ /* 0x000e220000000800 */
[----:B---3--:R-:W-:Y:S01]  /*01b0*/  HADD2.F32 R10, -RZ, R8.H0_H0 ;  /* 0x20000008ff0a7230 */ /* 0x008fe20000004100 */
        /* <DEDUP_REMOVED lines=56> */
.L_x_42:
[----:B------:R-:W-:-:S05]  /*0540*/  FMNMX.FTZ R7, R4, 1.1920928955078125e-07, !PT ;  /* 0x3400000004077809 */ /* 0x000fca0007810000 */
[----:B------:R0:W-:Y:S04]  /*0550*/  STG.E [R8.64], R7 ;  /* 0x0000000708007986 */ /* 0x0001e8000c101906 */
[----:B------:R0:W-:Y:S02]  /*0560*/  STS [RZ], R7 ;  /* 0x00000007ff007388 */ /* 0x0001e40000000800 */
.L_x_41:
[----:B0-----:R-:W-:Y:S05]  /*0570*/  BSYNC B0 ;  /* 0x0000000000007941 */ /* 0x001fea0003800000 */
.L_x_40:
        /* <DEDUP_REMOVED lines=12> */
.L_x_43:
        /* <DEDUP_REMOVED lines=12> */
.L_x_128:


//--------------------- .text._ZN4vllm35silu_and_mul_per_block_quant_kernelIN3c104HalfEaLb1ELi64EEEvPT0_PfPKT_PKfi --------------------------
	.section	.text._ZN4vllm35silu_and_mul_per_block_quant_kernelIN3c104HalfEaLb1ELi64EEEvPT0_PfPKT_PKfi,"ax",@progbits
	.sectioninfo	@"SHI_REGISTERS=18"
	.align	128
        .global         _ZN4vllm35silu_and_mul_per_block_quant_kernelIN3c104HalfEaLb1ELi64EEEvPT0_PfPKT_PKfi
        .type           _ZN4vllm35silu_and_mul_per_block_quant_kernelIN3c104HalfEaLb1ELi64EEEvPT0_PfPKT_PKfi,@function
        .size           _ZN4vllm35silu_and_mul_per_block_quant_kernelIN3c104HalfEaLb1ELi64EEEvPT0_PfPKT_PKfi,(.L_x_129 - _ZN4vllm35silu_and_mul_per_block_quant_kernelIN3c104HalfEaLb1ELi64EEEvPT0_PfPKT_PKfi)
        .other          _ZN4vllm35silu_and_mul_per_block_quant_kernelIN3c104HalfEaLb1ELi64EEEvPT0_PfPKT_PKfi,@"STO_CUDA_ENTRY STV_DEFAULT"
_ZN4vllm35silu_and_mul_per_block_quant_kernelIN3c104HalfEaLb1ELi64EEEvPT0_PfPKT_PKfi:
.text._ZN4vllm35silu_and_mul_per_block_quant_kernelIN3c104HalfEaLb1ELi64EEEvPT0_PfPKT_PKfi:
        /* <DEDUP_REMOVED lines=21> */
[----:B------:R-:W-:Y:S01]  /*0150*/  ISETP.GT.AND P1, PT, R0, 0xf, PT ;  /* 0x0000000f0000780c */ /* 0x000fe20003f24270 */
        /* <DEDUP_REMOVED lines=62> */
.L_x_46:
[----:B------:R-:W-:-:S05]  /*0540*/  FMNMX.FTZ R9, R4, 1.1920928955078125e-07, !PT ;  /* 0x3400000004097809 */ /* 0x000fca0007810000 */
[----:B------:R0:W-:Y:S04]  /*0550*/  STG.E [R10.64], R9 ;  /* 0x000000090a007986 */ /* 0x0001e8000c101904 */
[----:B------:R0:W-:Y:S02]  /*0560*/  STS [RZ], R9 ;  /* 0x00000009ff007388 */ /* 0x0001e40000000800 */
.L_x_45:
[----:B0-----:R-:W-:Y:S05]  /*0570*/  BSYNC B0 ;  /* 0x0000000000007941 */ /* 0x001fea0003800000 */
.L_x_44:
        /* <DEDUP_REMOVED lines=12> */
.L_x_47:
        /* <DEDUP_REMOVED lines=12> */
.L_x_129:


//--------------------- .text._ZN4vllm35silu_and_mul_per_block_quant_kernelIN3c104HalfEaLb0ELi128EEEvPT0_PfPKT_PKfi --------------------------
	.section	.text._ZN4vllm35silu_and_mul_per_block_quant_kernelIN3c104HalfEaLb0ELi128EEEvPT0_PfPKT_PKfi,"ax",@progbits
	.sectioninfo	@"SHI_REGISTERS=16"
	.align	128
        .global         _ZN4vllm35silu_and_mul_per_block_quant_kernelIN3c104HalfEaLb0ELi128EEEvPT0_PfPKT_PKfi
        .type           _ZN4vllm35silu_and_mul_per_block_quant_kernelIN3c104HalfEaLb0ELi128EEEvPT0_PfPKT_PKfi,@function
        .size           _ZN4vllm35silu_and_mul_per_block_quant_kernelIN3c104HalfEaLb0ELi128EEEvPT0_PfPKT_PKfi,(.L_x_130 - _ZN4vllm35silu_and_mul_per_block_quant_kernelIN3c104HalfEaLb0ELi128EEEvPT0_PfPKT_PKfi)
        .other          _ZN4vllm35silu_and_mul_per_block_quant_kernelIN3c104HalfEaLb0ELi128EEEvPT0_PfPKT_PKfi,@"STO_CUDA_ENTRY STV_DEFAULT"
_ZN4vllm35silu_and_mul_per_block_quant_kernelIN3c104HalfEaLb0ELi128EEEvPT0_PfPKT_PKfi:
.text._ZN4vllm35silu_and_mul_per_block_quant_kernelIN3c104HalfEaLb0ELi128EEEvPT0_PfPKT_PKfi:
        /* <DEDUP_REMOVED lines=90> */
.L_x_50:
[----:B------:R-:W-:-:S05]  /*05a0*/  FMNMX.FTZ R7, R4, 1.1920928955078125e-07, !PT ;  /* 0x3400000004077809 */ /* 0x000fca0007810000 */
[----:B------:R0:W-:Y:S04]  /*05b0*/  STG.E [R8.64], R7 ;  /* 0x0000000708007986 */ /* 0x0001e8000c101906 */
[----:B------:R0:W-:Y:S02]  /*05c0*/  STS [RZ], R7 ;  /* 0x00000007ff007388 */ /* 0x0001e40000000800 */
.L_x_49:
[----:B0-----:R-:W-:Y:S05]  /*05d0*/  BSYNC B0 ;  /* 0x0000000000007941 */ /* 0x001fea0003800000 */
.L_x_48:
        /* <DEDUP_REMOVED lines=12> */
.L_x_51:
        /* <DEDUP_REMOVED lines=14> */
.L_x_130:


//--------------------- .text._ZN4vllm35silu_and_mul_per_block_quant_kernelIN3c104HalfEaLb1ELi128EEEvPT0_PfPKT_PKfi --------------------------
	.section	.text._ZN4vllm35silu_and_mul_per_block_quant_kernelIN3c104HalfEaLb1ELi128EEEvPT0_PfPKT_PKfi,"ax",@progbits
	.sectioninfo	@"SHI_REGISTERS=18"
	.align	128
        .global         _ZN4vllm35silu_and_mul_per_block_quant_kernelIN3c104HalfEaLb1ELi128EEEvPT0_PfPKT_PKfi
        .type           _ZN4vllm35silu_and_mul_per_block_quant_kernelIN3c104HalfEaLb1ELi128EEEvPT0_PfPKT_PKfi,@function
        .size           _ZN4vllm35silu_and_mul_per_block_quant_kernelIN3c104HalfEaLb1ELi128EEEvPT0_PfPKT_PKfi,(.L_x_131 - _ZN4vllm35silu_and_mul_per_block_quant_kernelIN3c104HalfEaLb1ELi128EEEvPT0_PfPKT_PKfi)
        .other          _ZN4vllm35silu_and_mul_per_block_quant_kernelIN3c104HalfEaLb1ELi128EEEvPT0_PfPKT_PKfi,@"STO_CUDA_ENTRY STV_DEFAULT"
_ZN4vllm35silu_and_mul_per_block_quant_kernelIN3c104HalfEaLb1ELi128EEEvPT0_PfPKT_PKfi:
.text._ZN4vllm35silu_and_mul_per_block_quant_kernelIN3c104HalfEaLb1ELi128EEEvPT0_PfPKT_PKfi:
        /* <DEDUP_REMOVED lines=90> */
.L_x_54:
[----:B------:R-:W-:-:S05]  /*05a0*/  FMNMX.FTZ R9, R4, 1.1920928955078125e-07, !PT ;  /* 0x3400000004097809 */ /* 0x000fca0007810000 */
[----:B------:R0:W-:Y:S04]  /*05b0*/  STG.E [R10.64], R9 ;  /* 0x000000090a007986 */ /* 0x0001e8000c101904 */
[----:B------:R0:W-:Y:S02]  /*05c0*/  STS [RZ], R9 ;  /* 0x00000009ff007388 */ /* 0x0001e40000000800 */
.L_x_53:
[----:B0-----:R-:W-:Y:S05]  /*05d0*/  BSYNC B0 ;  /* 0x0000000000007941 */ /* 0x001fea0003800000 */
.L_x_52:
        /* <DEDUP_REMOVED lines=12> */
.L_x_55:
        /* <DEDUP_REMOVED lines=14> */
.L_x_131:


//--------------------- .text._ZN4vllm35silu_and_mul_per_block_quant_kernelIN3c104HalfENS1_13Float8_e4m3fnELb0ELi64EEEvPT0_PfPKT_PKfi --------------------------
	.section	.text._ZN4vllm35silu_and_mul_per_block_quant_kernelIN3c104HalfENS1_13Float8_e4m3fnELb0ELi64EEEvPT0_PfPKT_PKfi,"ax",@progbits
	.sectioninfo	@"SHI_REGISTERS=15"
	.align	128
        .global         _ZN4vllm35silu_and_mul_per_block_quant_kernelIN3c104HalfENS1_13Float8_e4m3fnELb0ELi64EEEvPT0_PfPKT_PKfi
        .type           _ZN4vllm35silu_and_mul_per_block_quant_kernelIN3c104HalfENS1_13Float8_e4m3fnELb0ELi64EEEvPT0_PfPKT_PKfi,@function
        .size           _ZN4vllm35silu_and_mul_per_block_quant_kernelIN3c104HalfENS1_13Float8_e4m3fnELb0ELi64EEEvPT0_PfPKT_PKfi,(.L_x_132 - _ZN4vllm35silu_and_mul_per_block_quant_kernelIN3c104HalfENS1_13Float8_e4m3fnELb0ELi64EEEvPT0_PfPKT_PKfi)
        .other          _ZN4vllm35silu_and_mul_per_block_quant_kernelIN3c104HalfENS1_13Float8_e4m3fnELb0ELi64EEEvPT0_PfPKT_PKfi,@"STO_CUDA_ENTRY STV_DEFAULT"
_ZN4vllm35silu_and_mul_per_block_quant_kernelIN3c104HalfENS1_13Float8_e4m3fnELb0ELi64EEEvPT0_PfPKT_PKfi:
.text._ZN4vllm35silu_and_mul_per_block_quant_kernelIN3c104HalfENS1_13Float8_e4m3fnELb0ELi64EEEvPT0_PfPKT_PKfi:
        /* <DEDUP_REMOVED lines=84> */
.L_x_58:
[----:B------:R-:W-:-:S05]  /*0540*/  FMNMX.FTZ R7, R4, 4.3596542127488646656e-06, !PT ;  /* 0x3692492504077809 */ /* 0x000fca0007810000 */
[----:B------:R0:W-:Y:S04]  /*0550*/  STG.E [R8.64], R7 ;  /* 0x0000000708007986 */ /* 0x0001e8000c101906 */
[----:B------:R0:W-:Y:S02]  /*0560*/  STS [RZ], R7 ;  /* 0x00000007ff007388 */ /* 0x0001e40000000800 */
.L_x_57:
[----:B0-----:R-:W-:Y:S05]  /*0570*/  BSYNC B0 ;  /* 0x0000000000007941 */ /* 0x001fea0003800000 */
.L_x_56:
        /* <DEDUP_REMOVED lines=25> */
.L_x_60:
[----:B------:R-:W-:Y:S05]  /*0710*/  BSYNC B0 ;  /* 0x0000000000007941 */ /* 0x000fea0003800000 */
.L_x_59:
[----:B------:R-:W-:-:S05]  /*0720*/  LOP3.LUT R7, R4, R7, RZ, 0xfc, !PT ;  /* 0x0000000704077212 */ /* 0x000fca00078efcff */
[----:B------:R-:W-:Y:S01]  /*0730*/  STG.E.U8 [R2.64], R7 ;  /* 0x0000000702007986 */ /* 0x000fe2000c101106 */
[----:B------:R-:W-:Y:S05]  /*0740*/  EXIT ;  /* 0x000000000000794d */ /* 0x000fea0003800000 */
.L_x_61:
        /* <DEDUP_REMOVED lines=11> */
.L_x_132:


//--------------------- .text._ZN4vllm35silu_and_mul_per_block_quant_kernelIN3c104HalfENS1_13Float8_e4m3fnELb1ELi64EEEvPT0_PfPKT_PKfi --------------------------
	.section	.text._ZN4vllm35silu_and_mul_per_block_quant_kernelIN3c104HalfENS1_13Float8_e4m3fnELb1ELi64EEEvPT0_PfPKT_PKfi,"ax",@progbits
	.sectioninfo	@"SHI_REGISTERS=18"
	.align	128
        .global         _ZN4vllm35silu_and_mul_per_block_quant_kernelIN3c104HalfENS1_13Float8_e4m3fnELb1ELi64EEEvPT0_PfPKT_PKfi
        .type           _ZN4vllm35silu_and_mul_per_block_quant_kernelIN3c104HalfENS1_13Float8_e4m3fnELb1ELi64EEEvPT0_PfPKT_PKfi,@function
        .size           _ZN4vllm35silu_and_mul_per_block_quant_kernelIN3c104HalfENS1_13Float8_e4m3fnELb1ELi64EEEvPT0_PfPKT_PKfi,(.L_x_133 - _ZN4vllm35silu_and_mul_per_block_quant_kernelIN3c104HalfENS1_13Float8_e4m3fnELb1ELi64EEEvPT0_PfPKT_PKfi)
        .other          _ZN4vllm35silu_and_mul_per_block_quant_kernelIN3c104HalfENS1_13Float8_e4m3fnELb1ELi64EEEvPT0_PfPKT_PKfi,@"STO_CUDA_ENTRY STV_DEFAULT"
_ZN4vllm35silu_and_mul_per_block_quant_kernelIN3c104HalfENS1_13Float8_e4m3fnELb1ELi64EEEvPT0_PfPKT_PKfi:
.text._ZN4vllm35silu_and_mul_per_block_quant_kernelIN3c104HalfENS1_13Float8_e4m3fnELb1ELi64EEEvPT0_PfPKT_PKfi:
        /* <DEDUP_REMOVED lines=84> */
.L_x_64:
[----:B------:R-:W-:-:S05]  /*0540*/  FMNMX.FTZ R9, R4, 4.3596542127488646656e-06, !PT ;  /* 0x3692492504097809 */ /* 0x000fca0007810000 */
[----:B------:R0:W-:Y:S04]  /*0550*/  STG.E [R10.64], R9 ;  /* 0x000000090a007986 */ /* 0x0001e8000c101904 */
[----:B------:R0:W-:Y:S02]  /*0560*/  STS [RZ], R9 ;  /* 0x00000009ff007388 */ /* 0x0001e40000000800 */
.L_x_63:
[----:B0-----:R-:W-:Y:S05]  /*0570*/  BSYNC B0 ;  /* 0x0000000000007941 */ /* 0x001fea0003800000 */
.L_x_62:
        /* <DEDUP_REMOVED lines=25> */
.L_x_66:
[----:B------:R-:W-:Y:S05]  /*0710*/  BSYNC B0 ;  /* 0x0000000000007941 */ /* 0x000fea0003800000 */
.L_x_65:
[----:B------:R-:W-:-:S05]  /*0720*/  LOP3.LUT R7, R4, R7, RZ, 0xfc, !PT ;  /* 0x0000000704077212 */ /* 0x000fca00078efcff */
[----:B------:R-:W-:Y:S01]  /*0730*/  STG.E.U8 [R2.64], R7 ;  /* 0x0000000702007986 */ /* 0x000fe2000c101104 */
[----:B------:R-:W-:Y:S05]  /*0740*/  EXIT ;  /* 0x000000000000794d */ /* 0x000fea0003800000 */
.L_x_67:
        /* <DEDUP_REMOVED lines=11> */
.L_x_133:


//--------------------- .text._ZN4vllm35silu_and_mul_per_block_quant_kernelIN3c104HalfENS1_13Float8_e4m3fnELb0ELi128EEEvPT0_PfPKT_PKfi --------------------------
	.section	.text._ZN4vllm35silu_and_mul_per_block_quant_kernelIN3c104HalfENS1_13Float8_e4m3fnELb0ELi128EEEvPT0_PfPKT_PKfi,"ax",@progbits
	.sectioninfo	@"SHI_REGISTERS=16"
	.align	128
        .global         _ZN4vllm35silu_and_mul_per_block_quant_kernelIN3c104HalfENS1_13Float8_e4m3fnELb0ELi128EEEvPT0_PfPKT_PKfi
        .type           _ZN4vllm35silu_and_mul_per_block_quant_kernelIN3c104HalfENS1_13Float8_e4m3fnELb0ELi128EEEvPT0_PfPKT_PKfi,@function
        .size           _ZN4vllm35silu_and_mul_per_block_quant_kernelIN3c104HalfENS1_13Float8_e4m3fnELb0ELi128EEEvPT0_PfPKT_PKfi,(.L_x_134 - _ZN4vllm35silu_and_mul_per_block_quant_kernelIN3c104HalfENS1_13Float8_e4m3fnELb0ELi128EEEvPT0_PfPKT_PKfi)
        .other          _ZN4vllm35silu_and_mul_per_block_quant_kernelIN3c104HalfENS1_13Float8_e4m3fnELb0ELi128EEEvPT0_PfPKT_PKfi,@"STO_CUDA_ENTRY STV_DEFAULT"
_ZN4vllm35silu_and_mul_per_block_quant_kernelIN3c104HalfENS1_13Float8_e4m3fnELb0ELi128EEEvPT0_PfPKT_PKfi:
.text._ZN4vllm35silu_and_mul_per_block_quant_kernelIN3c104HalfENS1_13Float8_e4m3fnELb0ELi128EEEvPT0_PfPKT_PKfi:
        /* <DEDUP_REMOVED lines=90> */
.L_x_70:
[----:B------:R-:W-:-:S05]  /*05a0*/  FMNMX.FTZ R7, R4, 4.3596542127488646656e-06, !PT ;  /* 0x3692492504077809 */ /* 0x000fca0007810000 */
[----:B------:R0:W-:Y:S04]  /*05b0*/  STG.E [R8.64], R7 ;  /* 0x0000000708007986 */ /* 0x0001e8000c101906 */
[----:B------:R0:W-:Y:S02]  /*05c0*/  STS [RZ], R7 ;  /* 0x00000007ff007388 */ /* 0x0001e40000000800 */
.L_x_69:
[----:B0-----:R-:W-:Y:S05]  /*05d0*/  BSYNC B0 ;  /* 0x0000000000007941 */ /* 0x001fea0003800000 */
.L_x_68:
        /* <DEDUP_REMOVED lines=25> */
.L_x_72:
[----:B------:R-:W-:Y:S05]  /*0770*/  BSYNC B0 ;  /* 0x0000000000007941 */ /* 0x000fea0003800000 */
.L_x_71:
[----:B------:R-:W-:-:S05]  /*0780*/  LOP3.LUT R7, R4, R7, RZ, 0xfc, !PT ;  /* 0x0000000704077212 */ /* 0x000fca00078efcff */
[----:B------:R-:W-:Y:S01]  /*0790*/  STG.E.U8 [R2.64], R7 ;  /* 0x0000000702007986 */ /* 0x000fe2000c101106 */
[----:B------:R-:W-:Y:S05]  /*07a0*/  EXIT ;  /* 0x000000000000794d */ /* 0x000fea0003800000 */
.L_x_73:
        /* <DEDUP_REMOVED lines=13> */
.L_x_134:


//--------------------- .text._ZN4vllm35silu_and_mul_per_block_quant_kernelIN3c104HalfENS1_13Float8_e4m3fnELb1ELi128EEEvPT0_PfPKT_PKfi --------------------------
	.section	.text._ZN4vllm35silu_and_mul_per_block_quant_kernelIN3c104HalfENS1_13Float8_e4m3fnELb1ELi128EEEvPT0_PfPKT_PKfi,"ax",@progbits
	.sectioninfo	@"SHI_REGISTERS=18"
	.align	128
        .global         _ZN4vllm35silu_and_mul_per_block_quant_kernelIN3c104HalfENS1_13Float8_e4m3fnELb1ELi128EEEvPT0_PfPKT_PKfi
        .type           _ZN4vllm35silu_and_mul_per_block_quant_kernelIN3c104HalfENS1_13Float8_e4m3fnELb1ELi128EEEvPT0_PfPKT_PKfi,@function
        .size           _ZN4vllm35silu_and_mul_per_block_quant_kernelIN3c104HalfENS1_13Float8_e4m3fnELb1ELi128EEEvPT0_PfPKT_PKfi,(.L_x_135 - _ZN4vllm35silu_and_mul_per_block_quant_kernelIN3c104HalfENS1_13Float8_e4m3fnELb1ELi128EEEvPT0_PfPKT_PKfi)
        .other          _ZN4vllm35silu_and_mul_per_block_quant_kernelIN3c104HalfENS1_13Float8_e4m3fnELb1ELi128EEEvPT0_PfPKT_PKfi,@"STO_CUDA_ENTRY STV_DEFAULT"
_ZN4vllm35silu_and_mul_per_block_quant_kernelIN3c104HalfENS1_13Float8_e4m3fnELb1ELi128EEEvPT0_PfPKT_PKfi:
.text._ZN4vllm35silu_and_mul_per_block_quant_kernelIN3c104HalfENS1_13Float8_e4m3fnELb1ELi128EEEvPT0_PfPKT_PKfi:
        /* <DEDUP_REMOVED lines=90> */
.L_x_76:
[----:B------:R-:W-:-:S05]  /*05a0*/  FMNMX.FTZ R9, R4, 4.3596542127488646656e-06, !PT ;  /* 0x3692492504097809 */ /* 0x000fca0007810000 */
[----:B------:R0:W-:Y:S04]  /*05b0*/  STG.E [R10.64], R9 ;  /* 0x000000090a007986 */ /* 0x0001e8000c101904 */
[----:B------:R0:W-:Y:S02]  /*05c0*/  STS [RZ], R9 ;  /* 0x00000009ff007388 */ /* 0x0001e40000000800 */
.L_x_75:
[----:B0-----:R-:W-:Y:S05]  /*05d0*/  BSYNC B0 ;  /* 0x0000000000007941 */ /* 0x001fea0003800000 */
.L_x_74:
        /* <DEDUP_REMOVED lines=25> */
.L_x_78:
[----:B------:R-:W-:Y:S05]  /*0770*/  BSYNC B0 ;  /* 0x0000000000007941 */ /* 0x000fea0003800000 */
.L_x_77:
[----:B------:R-:W-:-:S05]  /*0780*/  LOP3.LUT R7, R4, R7, RZ, 0xfc, !PT ;  /* 0x0000000704077212 */ /* 0x000fca00078efcff */
[----:B------:R-:W-:Y:S01]  /*0790*/  STG.E.U8 [R2.64], R7 ;  /* 0x0000000702007986 */ /* 0x000fe2000c101104 */
[----:B------:R-:W-:Y:S05]  /*07a0*/  EXIT ;  /* 0x000000000000794d */ /* 0x000fea0003800000 */
.L_x_79:
        /* <DEDUP_REMOVED lines=13> */
.L_x_135:


//--------------------- .text._ZN4vllm35silu_and_mul_per_block_quant_kernelIfaLb0ELi64EEEvPT0_PfPKT_PKfi --------------------------
	.section	.text._ZN4vllm35silu_and_mul_per_block_quant_kernelIfaLb0ELi64EEEvPT0_PfPKT_PKfi,"ax",@progbits
	.sectioninfo	@"SHI_REGISTERS=15"
	.align	128
        .global         _ZN4vllm35silu_and_mul_per_block_quant_kernelIfaLb0ELi64EEEvPT0_PfPKT_PKfi
        .type           _ZN4vllm35silu_and_mul_per_block_quant_kernelIfaLb0ELi64EEEvPT0_PfPKT_PKfi,@function
        .size           _ZN4vllm35silu_and_mul_per_block_quant_kernelIfaLb0ELi64EEEvPT0_PfPKT_PKfi,(.L_x_136 - _ZN4vllm35silu_and_mul_per_block_quant_kernelIfaLb0ELi64EEEvPT0_PfPKT_PKfi)
        .other          _ZN4vllm35silu_and_mul_per_block_quant_kernelIfaLb0ELi64EEEvPT0_PfPKT_PKfi,@"STO_CUDA_ENTRY STV_DEFAULT"
_ZN4vllm35silu_and_mul_per_block_quant_kernelIfaLb0ELi64EEEvPT0_PfPKT_PKfi:
.text._ZN4vllm35silu_and_mul_per_block_quant_kernelIfaLb0ELi64EEEvPT0_PfPKT_PKfi:
        /* <DEDUP_REMOVED lines=15> */
[----:B------:R-:W2:Y:S01]  /*00f0*/  LDG.E.CONSTANT R5, [R6.64] ;  /* 0x0000000606057981 */ /* 0x000ea2000c1e9900 */
[----:B------:R-:W-:-:S04]  /*0100*/  IMAD.MOV.U32 R9, RZ, RZ, c[0x0][0x180] ;  /* 0x00006000ff097624 */ /* 0x000fc800078e00ff */
[----:B------:R-:W-:-:S06]  /*0110*/  IMAD.WIDE R8, R9, 0x4, R6 ;  /* 0x0000000409087825 */ /* 0x000fcc00078e0206 */
[----:B------:R-:W3:Y:S01]  /*0120*/  LDG.E.CONSTANT R8, [R8.64] ;  /* 0x0000000608087981 */ /* 0x000ee2000c1e9900 */
[----:B------:R-:W-:Y:S01]  /*0130*/  ISETP.GT.AND P0, PT, R0, 0x1f, PT ;  /* 0x0000001f0000780c */ /* 0x000fe20003f04270 */
[----:B------:R-:W-:Y:S01]  /*0140*/  IMAD R4, R4, c[0x0][0x10], RZ ;  /* 0x0000040004047a24 */ /* 0x000fe200078e02ff */
[----:B------:R-:W-:Y:S01]  /*0150*/  ISETP.GT.AND P1, PT, R0, 0xf, PT ;  /* 0x0000000f0000780c */ /* 0x000fe20003f24270 */
[----:B------:R-:W-:Y:S01]  /*0160*/  USHF.R.S32.HI UR9, URZ, 0x1f, UR5 ;  /* 0x0000001f3f097899 */ /* 0x000fe20008011405 */
[----:B------:R-:W-:Y:S01]  /*0170*/  BSSY B0, `(.L_x_80) ;  /* 0x000003e000007945 */ /* 0x000fe20003800000 */
[----:B--2---:R-:W-:-:S06]  /*0180*/  FMUL.FTZ R10, R5, -1.4426950216293334961 ;  /* 0xbfb8aa3b050a7820 */ /* 0x004fcc0000410000 */
[----:B------:R-:W0:Y:S02]  /*0190*/  MUFU.EX2 R10, R10 ;  /* 0x0000000a000a7308 */ /* 0x000e240000000800 */
[----:B0-----:R-:W-:-:S06]  /*01a0*/  FADD.FTZ R11, R10, 1 ;  /* 0x3f8000000a0b7421 */ /* 0x001fcc0000010000 */
[----:B------:R-:W0:Y:S02]  /*01b0*/  MUFU.RCP R12, R11 ;  /* 0x0000000b000c7308 */ /* 0x000e240000001000 */
[----:B0-----:R-:W-:-:S04]  /*01c0*/  FMUL.FTZ R5, R5, R12 ;  /* 0x0000000c05057220 */ /* 0x001fc80000410000 */
[----:B---3--:R-:W-:-:S04]  /*01d0*/  FMUL.FTZ R5, R5, R8 ;  /* 0x0000000805057220 */ /* 0x008fc80000410000 */
        /* <DEDUP_REMOVED lines=52> */
.L_x_82:
[----:B------:R-:W-:-:S05]  /*0520*/  FMNMX.FTZ R7, R4, 1.1920928955078125e-07, !PT ;  /* 0x3400000004077809 */ /* 0x000fca0007810000 */
[----:B------:R0:W-:Y:S04]  /*0530*/  STG.E [R8.64], R7 ;  /* 0x0000000708007986 */ /* 0x0001e8000c101906 */
[----:B------:R0:W-:Y:S02]  /*0540*/  STS [RZ], R7 ;  /* 0x00000007ff007388 */ /* 0x0001e40000000800 */
.L_x_81:
[----:B0-----:R-:W-:Y:S05]  /*0550*/  BSYNC B0 ;  /* 0x0000000000007941 */ /* 0x001fea0003800000 */
.L_x_80:
        /* <DEDUP_REMOVED lines=12> */
.L_x_83:
        /* <DEDUP_REMOVED lines=14> */
.L_x_136:


//--------------------- .text._ZN4vllm35silu_and_mul_per_block_quant_kernelIfaLb1ELi64EEEvPT0_PfPKT_PKfi --------------------------
	.section	.text._ZN4vllm35silu_and_mul_per_block_quant_kernelIfaLb1ELi64EEEvPT0_PfPKT_PKfi,"ax",@progbits
	.sectioninfo	@"SHI_REGISTERS=18"
	.align	128
        .global         _ZN4vllm35silu_and_mul_per_block_quant_kernelIfaLb1ELi64EEEvPT0_PfPKT_PKfi
        .type           _ZN4vllm35silu_and_mul_per_block_quant_kernelIfaLb1ELi64EEEvPT0_PfPKT_PKfi,@function
        .size           _ZN4vllm35silu_and_mul_per_block_quant_kernelIfaLb1ELi64EEEvPT0_PfPKT_PKfi,(.L_x_137 - _ZN4vllm35silu_and_mul_per_block_quant_kernelIfaLb1ELi64EEEvPT0_PfPKT_PKfi)
        .other          _ZN4vllm35silu_and_mul_per_block_quant_kernelIfaLb1ELi64EEEvPT0_PfPKT_PKfi,@"STO_CUDA_ENTRY STV_DEFAULT"
_ZN4vllm35silu_and_mul_per_block_quant_kernelIfaLb1ELi64EEEvPT0_PfPKT_PKfi:
.text._ZN4vllm35silu_and_mul_per_block_quant_kernelIfaLb1ELi64EEEvPT0_PfPKT_PKfi:
[----:B------:R-:W-:Y:S02]  /*0000*/  IMAD.MOV.U32 R1, RZ, RZ, c[0x0][0x28] ;  /* 0x00000a00ff017624 */ /* 0x000fe400078e00ff */
[----:B------:R-:W0:Y:S01]  /*0010*/  S2R R4, SR_CTAID.X ;  /* 0x0000000000047919 */ /* 0x000e220000002500 */
[----:B------:R-:W-:-:S03]  /*0020*/  ULDC.64 UR4, c[0x0][0x118] ;  /* 0x0000460000047ab9 */ /* 0x000fc60000000a00 */
[----:B------:R-:W1:Y:S04]  /*0030*/  S2R R6, SR_CTAID.Y ;  /* 0x0000000000067919 */ /* 0x000e680000002600 */
[----:B------:R-:W2:Y:S01]  /*0040*/  S2R R0, SR_TID.X ;  /* 0x0000000000007919 */ /* 0x000ea20000002100 */
[----:B0-----:R-:W-:-:S04]  /*0050*/  IMAD R3, R4, c[0x0][0x180], RZ ;  /* 0x0000600004037a24 */ /* 0x001fc800078e02ff */
[----:B------:R-:W-:Y:S02]  /*0060*/  IMAD.SHL.U32 R8, R3, 0x2, RZ ;  /* 0x0000000203087824 */ /* 0x000fe400078e00ff */
[----:B-1----:R-:W-:Y:S01]  /*0070*/  IMAD.SHL.U32 R5, R6, 0x40, RZ ;  /* 0x0000004006057824 */ /* 0x002fe200078e00ff */
[----:B--2---:R-:W-:Y:S02]  /*0080*/  SHF.R.S32.HI R2, RZ, 0x1f, R0 ;  /* 0x0000001fff027819 */ /* 0x004fe40000011400 */
[----:B------:R-:W-:Y:S02]  /*0090*/  SHF.R.S32.HI R9, RZ, 0x1f, R8 ;  /* 0x0000001fff097819 */ /* 0x000fe40000011408 */
[--C-:B------:R-:W-:Y:S02]  /*00a0*/  SHF.R.S32.HI R7, RZ, 0x1f, R5.reuse ;  /* 0x0000001fff077819 */ /* 0x100fe40000011405 */
[----:B------:R-:W-:-:S04]  /*00b0*/  IADD3 R8, P0, P1, R0, R8, R5 ;  /* 0x0000000800087210 */ /* 0x000fc8000791e005 */
[----:B------:R-:W-:Y:S02]  /*00c0*/  IADD3.X R9, R2, R9, R7, P0, P1 ;  /* 0x0000000902097210 */ /* 0x000fe400007e2407 */
[----:B------:R-:W-:-:S04]  /*00d0*/  LEA R10, P0, R8, c[0x0][0x170], 0x2 ;  /* 0x00005c00080a7a11 */ /* 0x000fc800078010ff */
[----:B------:R-:W-:-:S05]  /*00e0*/  LEA.HI.X R11, R8, c[0x0][0x174], R9, 0x2, P0 ;  /* 0x00005d00080b7a11 */ /* 0x000fca00000f1409 */
[----:B------:R-:W2:Y:S01]  /*00f0*/  LDG.E.CONSTANT R8, [R10.64] ;  /* 0x000000040a087981 */ /* 0x000ea2000c1e9900 */
[----:B------:R-:W-:-:S04]  /*0100*/  IMAD.MOV.U32 R13, RZ, RZ, c[0x0][0x180] ;  /* 0x00006000ff0d7624 */ /* 0x000fc800078e00ff */
[----:B------:R-:W-:-:S06]  /*0110*/  IMAD.WIDE R12, R13, 0x4, R10 ;  /* 0x000000040d0c7825 */ /* 0x000fcc00078e020a */
[----:B------:R-:W3:Y:S01]  /*0120*/  LDG.E.CONSTANT R13, [R12.64] ;  /* 0x000000040c0d7981 */ /* 0x000ee2000c1e9900 */
[C---:B------:R-:W-:Y:S01]  /*0130*/  ISETP.GT.AND P0, PT, R0.reuse, 0x1f, PT ;  /* 0x0000001f0000780c */ /* 0x040fe20003f04270 */
[----:B------:R-:W-:Y:S01]  /*0140*/  BSSY B0, `(.L_x_84) ;  /* 0x0000041000007945 */ /* 0x000fe20003800000 */
[----:B------:R-:W-:Y:S01]  /*0150*/  ISETP.GT.AND P1, PT, R0, 0xf, PT ;  /* 0x0000000f0000780c */ /* 0x000fe20003f24270 */
        /* <DEDUP_REMOVED lines=60> */
.L_x_86:
[----:B------:R-:W-:-:S05]  /*0520*/  FMNMX.FTZ R9, R4, 1.1920928955078125e-07, !PT ;  /* 0x3400000004097809 */ /* 0x000fca0007810000 */
[----:B------:R0:W-:Y:S04]  /*0530*/  STG.E [R10.64], R9 ;  /* 0x000000090a007986 */ /* 0x0001e8000c101904 */
[----:B------:R0:W-:Y:S02]  /*0540*/  STS [RZ], R9 ;  /* 0x00000009ff007388 */ /* 0x0001e40000000800 */
.L_x_85:
[----:B0-----:R-:W-:Y:S05]  /*0550*/  BSYNC B0 ;  /* 0x0000000000007941 */ /* 0x001fea0003800000 */
.L_x_84:
        /* <DEDUP_REMOVED lines=12> */
.L_x_87:
        /* <DEDUP_REMOVED lines=14> */
.L_x_137:


//--------------------- .text._ZN4vllm35silu_and_mul_per_block_quant_kernelIfaLb0ELi128EEEvPT0_PfPKT_PKfi --------------------------
	.section	.text._ZN4vllm35silu_and_mul_per_block_quant_kernelIfaLb0ELi128EEEvPT0_PfPKT_PKfi,"ax",@progbits
	.sectioninfo	@"SHI_REGISTERS=16"
	.align	128
        .global         _ZN4vllm35silu_and_mul_per_block_quant_kernelIfaLb0ELi128EEEvPT0_PfPKT_PKfi
        .type           _ZN4vllm35silu_and_mul_per_block_quant_kernelIfaLb0ELi128EEEvPT0_PfPKT_PKfi,@function
        .size           _ZN4vllm35silu_and_mul_per_block_quant_kernelIfaLb0ELi128EEEvPT0_PfPKT_PKfi,(.L_x_138 - _ZN4vllm35silu_and_mul_per_block_quant_kernelIfaLb0ELi128EEEvPT0_PfPKT_PKfi)
        .other          _ZN4vllm35silu_and_mul_per_block_quant_kernelIfaLb0ELi128EEEvPT0_PfPKT_PKfi,@"STO_CUDA_ENTRY STV_DEFAULT"
_ZN4vllm35silu_and_mul_per_block_quant_kernelIfaLb0ELi128EEEvPT0_PfPKT_PKfi:
.text._ZN4vllm35silu_and_mul_per_block_quant_kernelIfaLb0ELi128EEEvPT0_PfPKT_PKfi:
        /* <DEDUP_REMOVED lines=88> */
.L_x_90:
[----:B------:R-:W-:-:S05]  /*0580*/  FMNMX.FTZ R7, R4, 1.1920928955078125e-07, !PT ;  /* 0x3400000004077809 */ /* 0x000fca0007810000 */
[----:B------:R0:W-:Y:S04]  /*0590*/  STG.E [R8.64], R7 ;  /* 0x0000000708007986 */ /* 0x0001e8000c101906 */
[----:B------:R0:W-:Y:S02]  /*05a0*/  STS [RZ], R7 ;  /* 0x00000007ff007388 */ /* 0x0001e40000000800 */
.L_x_89:
[----:B0-----:R-:W-:Y:S05]  /*05b0*/  BSYNC B0 ;  /* 0x0000000000007941 */ /* 0x001fea0003800000 */
.L_x_88:
        /* <DEDUP_REMOVED lines=12> */
.L_x_91:
        /* <DEDUP_REMOVED lines=16> */
.L_x_138:


//--------------------- .text._ZN4vllm35silu_and_mul_per_block_quant_kernelIfaLb1ELi128EEEvPT0_PfPKT_PKfi --------------------------
	.section	.text._ZN4vllm35silu_and_mul_per_block_quant_kernelIfaLb1ELi128EEEvPT0_PfPKT_PKfi,"ax",@progbits
	.sectioninfo	@"SHI_REGISTERS=18"
	.align	128
        .global         _ZN4vllm35silu_and_mul_per_block_quant_kernelIfaLb1ELi128EEEvPT0_PfPKT_PKfi
        .type           _ZN4vllm35silu_and_mul_per_block_quant_kernelIfaLb1ELi128EEEvPT0_PfPKT_PKfi,@function
        .size           _ZN4vllm35silu_and_mul_per_block_quant_kernelIfaLb1ELi128EEEvPT0_PfPKT_PKfi,(.L_x_139 - _ZN4vllm35silu_and_mul_per_block_quant_kernelIfaLb1ELi128EEEvPT0_PfPKT_PKfi)
        .other          _ZN4vllm35silu_and_mul_per_block_quant_kernelIfaLb1ELi128EEEvPT0_PfPKT_PKfi,@"STO_CUDA_ENTRY STV_DEFAULT"
_ZN4vllm35silu_and_mul_per_block_quant_kernelIfaLb1ELi128EEEvPT0_PfPKT_PKfi:
.text._ZN4vllm35silu_and_mul_per_block_quant_kernelIfaLb1ELi128EEEvPT0_PfPKT_PKfi:
        /* <DEDUP_REMOVED lines=58> */
[----:B------:R0:W-:Y:S04]  /*03a0*/  @!P0 STS [R0.X4], R9 ;  /* 0x0000000900008388 */ /* 0x0001e80000004800 */
[----:B------:R-:W-:Y:S01]  /*03b0*/  BAR.SYNC.DEFER_BLOCKING 0x0 ;  /* 0x0000000000007b1d */ /* 0x000fe20000010000 */
[----:B------:R-:W-:Y:S01]  /*03c0*/  ISETP.GT.AND P0, PT, R0, RZ, PT ;  /* 0x000000ff0000720c */ /* 0x000fe20003f04270 */
[----:B0-----:R-:W-:-:S04]  /*03d0*/  IMAD R9, R6, c[0x0][0xc], RZ ;  /* 0x0000030006097a24 */ /* 0x001fc800078e02ff */
[----:B------:R-:W-:Y:S04]  /*03e0*/  @!P1 LDS R10, [R0.X4] ;  /* 0x00000000000a9984 */ /* 0x000fe80000004800 */
[----:B------:R-:W0:Y:S02]  /*03f0*/  @!P1 LDS R11, [R0.X4+0x8] ;  /* 0x00000800000b9984 */ /* 0x000e240000004800 */
[----:B0-----:R-:W-:-:S05]  /*0400*/  @!P1 FMNMX.FTZ R11, R10, R11, !PT ;  /* 0x0000000b0a0b9209 */ /* 0x001fca0007810000 */
[----:B------:R-:W-:Y:S04]  /*0410*/  @!P1 STS [R0.X4], R11 ;  /* 0x0000000b00009388 */ /* 0x000fe80000004800 */
[----:B------:R-:W-:Y:S01]  /*0420*/  BAR.SYNC.DEFER_BLOCKING 0x0 ;  /* 0x0000000000007b1d */ /* 0x000fe20000010000 */
[----:B------:R-:W-:Y:S02]  /*0430*/  IADD3 R6, P1, R9, R4, RZ ;  /* 0x0000000409067210 */ /* 0x000fe40007f3e0ff */
[----:B------:R-:W-:-:S04]  /*0440*/  SHF.R.S32.HI R4, RZ, 0x1f, R4 ;  /* 0x0000001fff047819 */ /* 0x000fc80000011404 */
[----:B------:R-:W-:Y:S01]  /*0450*/  LEA.HI.X.SX32 R9, R9, R4, 0x1, P1 ;  /* 0x0000000409097211 */ /* 0x000fe200008f0eff */
[----:B------:R-:W-:Y:S04]  /*0460*/  @!P0 LDS R10, [R0.X4] ;  /* 0x00000000000a8984 */ /* 0x000fe80000004800 */
[----:B------:R-:W0:Y:S02]  /*0470*/  @!P0 LDS R13, [R0.X4+0x4] ;  /* 0x00000400000d8984 */ /* 0x000e240000004800 */
[----:B0-----:R-:W-:Y:S02]  /*0480*/  @!P0 FMNMX.FTZ R13, R10, R13, !PT ;  /* 0x0000000d0a0d8209 */ /* 0x001fe40007810000 */
[----:B------:R-:W-:-:S03]  /*0490*/  LEA R10, P2, R6, c[0x0][0x168], 0x2 ;  /* 0x00005a00060a7a11 */ /* 0x000fc600078410ff */
[----:B------:R0:W-:Y:S04]  /*04a0*/  @!P0 STS [R0.X4], R13 ;  /* 0x0000000d00008388 */ /* 0x0001e80000004800 */
[----:B------:R-:W-:Y:S01]  /*04b0*/  BAR.SYNC.DEFER_BLOCKING 0x0 ;  /* 0x0000000000007b1d */ /* 0x000fe20000010000 */
[----:B------:R-:W-:Y:S02]  /*04c0*/  ISETP.NE.AND P0, PT, R0, RZ, PT ;  /* 0x000000ff0000720c */ /* 0x000fe40003f05270 */
[----:B------:R-:W-:-:S11]  /*04d0*/  LEA.HI.X R11, R6, c[0x0][0x16c], R9, 0x2, P2 ;  /* 0x00005b00060b7a11 */ /* 0x000fd600010f1409 */
        /* <DEDUP_REMOVED lines=10> */
.L_x_94:
[----:B------:R-:W-:-:S05]  /*0580*/  FMNMX.FTZ R9, R4, 1.1920928955078125e-07, !PT ;  /* 0x3400000004097809 */ /* 0x000fca0007810000 */
[----:B------:R0:W-:Y:S04]  /*0590*/  STG.E [R10.64], R9 ;  /* 0x000000090a007986 */ /* 0x0001e8000c101904 */
[----:B------:R0:W-:Y:S02]  /*05a0*/  STS [RZ], R9 ;  /* 0x00000009ff007388 */ /* 0x0001e40000000800 */
.L_x_93:
[----:B0-----:R-:W-:Y:S05]  /*05b0*/  BSYNC B0 ;  /* 0x0000000000007941 */ /* 0x001fea0003800000 */
.L_x_92:
        /* <DEDUP_REMOVED lines=12> */
.L_x_95:
        /* <DEDUP_REMOVED lines=16> */
.L_x_139:


//--------------------- .text._ZN4vllm35silu_and_mul_per_block_quant_kernelIfN3c1013Float8_e4m3fnELb0ELi64EEEvPT0_PfPKT_PKfi --------------------------
	.section	.text._ZN4vllm35silu_and_mul_per_block_quant_kernelIfN3c1013Float8_e4m3fnELb0ELi64EEEvPT0_PfPKT_PKfi,"ax",@progbits
	.sectioninfo	@"SHI_REGISTERS=15"
	.align	128
        .global         _ZN4vllm35silu_and_mul_per_block_quant_kernelIfN3c1013Float8_e4m3fnELb0ELi64EEEvPT0_PfPKT_PKfi
        .type           _ZN4vllm35silu_and_mul_per_block_quant_kernelIfN3c1013Float8_e4m3fnELb0ELi64EEEvPT0_PfPKT_PKfi,@function
        .size           _ZN4vllm35silu_and_mul_per_block_quant_kernelIfN3c1013Float8_e4m3fnELb0ELi64EEEvPT0_PfPKT_PKfi,(.L_x_140 - _ZN4vllm35silu_and_mul_per_block_quant_kernelIfN3c1013Float8_e4m3fnELb0ELi64EEEvPT0_PfPKT_PKfi)
        .other          _ZN4vllm35silu_and_mul_per_block_quant_kernelIfN3c1013Float8_e4m3fnELb0ELi64EEEvPT0_PfPKT_PKfi,@"STO_CUDA_ENTRY STV_DEFAULT"
_ZN4vllm35silu_and_mul_per_block_quant_kernelIfN3c1013Float8_e4m3fnELb0ELi64EEEvPT0_PfPKT_PKfi:
.text._ZN4vllm35silu_and_mul_per_block_quant_kernelIfN3c1013Float8_e4m3fnELb0ELi64EEEvPT0_PfPKT_PKfi:
        /* <DEDUP_REMOVED lines=82> */
.L_x_98:
[----:B------:R-:W-:-:S05]  /*0520*/  FMNMX.FTZ R7, R4, 4.3596542127488646656e-06, !PT ;  /* 0x3692492504077809 */ /* 0x000fca0007810000 */
[----:B------:R0:W-:Y:S04]  /*0530*/  STG.E [R8.64], R7 ;  /* 0x0000000708007986 */ /* 0x0001e8000c101906 */
[----:B------:R0:W-:Y:S02]  /*0540*/  STS [RZ], R7 ;  /* 0x00000007ff007388 */ /* 0x0001e40000000800 */
.L_x_97:
[----:B0-----:R-:W-:Y:S05]  /*0550*/  BSYNC B0 ;  /* 0x0000000000007941 */ /* 0x001fea0003800000 */
.L_x_96:
        /* <DEDUP_REMOVED lines=25> */
.L_x_100:
[----:B------:R-:W-:Y:S05]  /*06f0*/  BSYNC B0 ;  /* 0x0000000000007941 */ /* 0x000fea0003800000 */
.L_x_99:
[----:B------:R-:W-:-:S05]  /*0700*/  LOP3.LUT R7, R4, R7, RZ, 0xfc, !PT ;  /* 0x0000000704077212 */ /* 0x000fca00078efcff */
[----:B------:R-:W-:Y:S01]  /*0710*/  STG.E.U8 [R2.64], R7 ;  /* 0x0000000702007986 */ /* 0x000fe2000c101106 */
[----:B------:R-:W-:Y:S05]  /*0720*/  EXIT ;  /* 0x000000000000794d */ /* 0x000fea0003800000 */
.L_x_101:
        /* <DEDUP_REMOVED lines=13> */
.L_x_140:


//--------------------- .text._ZN4vllm35silu_and_mul_per_block_quant_kernelIfN3c1013Float8_e4m3fnELb1ELi64EEEvPT0_PfPKT_PKfi --------------------------
	.section	.text._ZN4vllm35silu_and_mul_per_block_quant_kernelIfN3c1013Float8_e4m3fnELb1ELi64EEEvPT0_PfPKT_PKfi,"ax",@progbits
	.sectioninfo	@"SHI_REGISTERS=18"
	.align	128
        .global         _ZN4vllm35silu_and_mul_per_block_quant_kernelIfN3c1013Float8_e4m3fnELb1ELi64EEEvPT0_PfPKT_PKfi
        .type           _ZN4vllm35silu_and_mul_per_block_quant_kernelIfN3c1013Float8_e4m3fnELb1ELi64EEEvPT0_PfPKT_PKfi,@function
        .size           _ZN4vllm35silu_and_mul_per_block_quant_kernelIfN3c1013Float8_e4m3fnELb1ELi64EEEvPT0_PfPKT_PKfi,(.L_x_141 - _ZN4vllm35silu_and_mul_per_block_quant_kernelIfN3c1013Float8_e4m3fnELb1ELi64EEEvPT0_PfPKT_PKfi)
        .other          _ZN4vllm35silu_and_mul_per_block_quant_kernelIfN3c1013Float8_e4m3fnELb1ELi64EEEvPT0_PfPKT_PKfi,@"STO_CUDA_ENTRY STV_DEFAULT"
_ZN4vllm35silu_and_mul_per_block_quant_kernelIfN3c1013Float8_e4m3fnELb1ELi64EEEvPT0_PfPKT_PKfi:
.text._ZN4vllm35silu_and_mul_per_block_quant_kernelIfN3c1013Float8_e4m3fnELb1ELi64EEEvPT0_PfPKT_PKfi:
        /* <DEDUP_REMOVED lines=82> */
.L_x_104:
[----:B------:R-:W-:-:S05]  /*0520*/  FMNMX.FTZ R9, R4, 4.3596542127488646656e-06, !PT ;  /* 0x3692492504097809 */ /* 0x000fca0007810000 */
[----:B------:R0:W-:Y:S04]  /*0530*/  STG.E [R10.64], R9 ;  /* 0x000000090a007986 */ /* 0x0001e8000c101904 */
[----:B------:R0:W-:Y:S02]  /*0540*/  STS [RZ], R9 ;  /* 0x00000009ff007388 */ /* 0x0001e40000000800 */
.L_x_103:
[----:B0-----:R-:W-:Y:S05]  /*0550*/  BSYNC B0 ;  /* 0x0000000000007941 */ /* 0x001fea0003800000 */
.L_x_102:
        /* <DEDUP_REMOVED lines=25> */
.L_x_106:
[----:B------:R-:W-:Y:S05]  /*06f0*/  BSYNC B0 ;  /* 0x0000000000007941 */ /* 0x000fea0003800000 */
.L_x_105:
[----:B------:R-:W-:-:S05]  /*0700*/  LOP3.LUT R7, R4, R7, RZ, 0xfc, !PT ;  /* 0x0000000704077212 */ /* 0x000fca00078efcff */
[----:B------:R-:W-:Y:S01]  /*0710*/  STG.E.U8 [R2.64], R7 ;  /* 0x0000000702007986 */ /* 0x000fe2000c101104 */
[----:B------:R-:W-:Y:S05]  /*0720*/  EXIT ;  /* 0x000000000000794d */ /* 0x000fea0003800000 */
.L_x_107:
        /* <DEDUP_REMOVED lines=13> */
.L_x_141:


//--------------------- .text._ZN4vllm35silu_and_mul_per_block_quant_kernelIfN3c1013Float8_e4m3fnELb0ELi128EEEvPT0_PfPKT_PKfi --------------------------
	.section	.text._ZN4vllm35silu_and_mul_per_block_quant_kernelIfN3c1013Float8_e4m3fnELb0ELi128EEEvPT0_PfPKT_PKfi,"ax",@progbits
	.sectioninfo	@"SHI_REGISTERS=16"
	.align	128
        .global         _ZN4vllm35silu_and_mul_per_block_quant_kernelIfN3c1013Float8_e4m3fnELb0ELi128EEEvPT0_PfPKT_PKfi
        .type           _ZN4vllm35silu_and_mul_per_block_quant_kernelIfN3c1013Float8_e4m3fnELb0ELi128EEEvPT0_PfPKT_PKfi,@function
        .size           _ZN4vllm35silu_and_mul_per_block_quant_kernelIfN3c1013Float8_e4m3fnELb0ELi128EEEvPT0_PfPKT_PKfi,(.L_x_142 - _ZN4vllm35silu_and_mul_per_block_quant_kernelIfN3c1013Float8_e4m3fnELb0ELi128EEEvPT0_PfPKT_PKfi)
        .other          _ZN4vllm35silu_and_mul_per_block_quant_kernelIfN3c1013Float8_e4m3fnELb0ELi128EEEvPT0_PfPKT_PKfi,@"STO_CUDA_ENTRY STV_DEFAULT"
_ZN4vllm35silu_and_mul_per_block_quant_kernelIfN3c1013Float8_e4m3fnELb0ELi128EEEvPT0_PfPKT_PKfi:
.text._ZN4vllm35silu_and_mul_per_block_quant_kernelIfN3c1013Float8_e4m3fnELb0ELi128EEEvPT0_PfPKT_PKfi:
        /* <DEDUP_REMOVED lines=88> */
.L_x_110:
[----:B------:R-:W-:-:S05]  /*0580*/  FMNMX.FTZ R7, R4, 4.3596542127488646656e-06, !PT ;  /* 0x3692492504077809 */ /* 0x000fca0007810000 */
[----:B------:R0:W-:Y:S04]  /*0590*/  STG.E [R8.64], R7 ;  /* 0x0000000708007986 */ /* 0x0001e8000c101906 */
[----:B------:R0:W-:Y:S02]  /*05a0*/  STS [RZ], R7 ;  /* 0x00000007ff007388 */ /* 0x0001e40000000800 */
.L_x_109:
[----:B0-----:R-:W-:Y:S05]  /*05b0*/  BSYNC B0 ;  /* 0x0000000000007941 */ /* 0x001fea0003800000 */
.L_x_108:
        /* <DEDUP_REMOVED lines=25> */
.L_x_112:
[----:B------:R-:W-:Y:S05]  /*0750*/  BSYNC B0 ;  /* 0x0000000000007941 */ /* 0x000fea0003800000 */
.L_x_111:
[----:B------:R-:W-:-:S05]  /*0760*/  LOP3.LUT R7, R4, R7, RZ, 0xfc, !PT ;  /* 0x0000000704077212 */ /* 0x000fca00078efcff */
[----:B------:R-:W-:Y:S01]  /*0770*/  STG.E.U8 [R2.64], R7 ;  /* 0x0000000702007986 */ /* 0x000fe2000c101106 */
[----:B------:R-:W-:Y:S05]  /*0780*/  EXIT ;  /* 0x000000000000794d */ /* 0x000fea0003800000 */
.L_x_113:
        /* <DEDUP_REMOVED lines=15> */
.L_x_142:


//--------------------- .text._ZN4vllm35silu_and_mul_per_block_quant_kernelIfN3c1013Float8_e4m3fnELb1ELi128EEEvPT0_PfPKT_PKfi --------------------------
	.section	.text._ZN4vllm35silu_and_mul_per_block_quant_kernelIfN3c1013Float8_e4m3fnELb1ELi128EEEvPT0_PfPKT_PKfi,"ax",@progbits
	.sectioninfo	@"SHI_REGISTERS=18"
	.align	128
        .global         _ZN4vllm35silu_and_mul_per_block_quant_kernelIfN3c1013Float8_e4m3fnELb1ELi128EEEvPT0_PfPKT_PKfi
        .type           _ZN4vllm35silu_and_mul_per_block_quant_kernelIfN3c1013Float8_e4m3fnELb1ELi128EEEvPT0_PfPKT_PKfi,@function
        .size           _ZN4vllm35silu_and_mul_per_block_quant_kernelIfN3c1013Float8_e4m3fnELb1ELi128EEEvPT0_PfPKT_PKfi,(.L_x_143 - _ZN4vllm35silu_and_mul_per_block_quant_kernelIfN3c1013Float8_e4m3fnELb1ELi128EEEvPT0_PfPKT_PKfi)
        .other          _ZN4vllm35silu_and_mul_per_block_quant_kernelIfN3c1013Float8_e4m3fnELb1ELi128EEEvPT0_PfPKT_PKfi,@"STO_CUDA_ENTRY STV_DEFAULT"
_ZN4vllm35silu_and_mul_per_block_quant_kernelIfN3c1013Float8_e4m3fnELb1ELi128EEEvPT0_PfPKT_PKfi:
.text._ZN4vllm35silu_and_mul_per_block_quant_kernelIfN3c1013Float8_e4m3fnELb1ELi128EEEvPT0_PfPKT_PKfi:
        /* <DEDUP_REMOVED lines=88> */
.L_x_116:
[----:B------:R-:W-:-:S05]  /*0580*/  FMNMX.FTZ R9, R4, 4.3596542127488646656e-06, !PT ;  /* 0x3692492504097809 */ /* 0x000fca0007810000 */
[----:B------:R0:W-:Y:S04]  /*0590*/  STG.E [R10.64], R9 ;  /* 0x000000090a007986 */ /* 0x0001e8000c101904 */
[----:B------:R0:W-:Y:S02]  /*05a0*/  STS [RZ], R9 ;  /* 0x00000009ff007388 */ /* 0x0001e40000000800 */
.L_x_115:
[----:B0-----:R-:W-:Y:S05]  /*05b0*/  BSYNC B0 ;  /* 0x0000000000007941 */ /* 0x001fea0003800000 */
.L_x_114:
        /* <DEDUP_REMOVED lines=25> */
.L_x_118:
[----:B------:R-:W-:Y:S05]  /*0750*/  BSYNC B0 ;  /* 0x0000000000007941 */ /* 0x000fea0003800000 */
.L_x_117:
[----:B------:R-:W-:-:S05]  /*0760*/  LOP3.LUT R7, R4, R7, RZ, 0xfc, !PT ;  /* 0x0000000704077212 */ /* 0x000fca00078efcff */
[----:B------:R-:W-:Y:S01]  /*0770*/  STG.E.U8 [R2.64], R7 ;  /* 0x0000000702007986 */ /* 0x000fe2000c101104 */
[----:B------:R-:W-:Y:S05]  /*0780*/  EXIT ;  /* 0x000000000000794d */ /* 0x000fea0003800000 */
.L_x_119:
        /* <DEDUP_REMOVED lines=15> */
.L_x_143:


//--------------------- .nv.global.init           --------------------------
	.section	.nv.global.init,"aw",@progbits
.nv.global.init:
	.type		_ZN60_INTERNAL_de40a11c_29_fused_silu_mul_block_quant_cu_2e6c210c16quant_type_max_vIN3c1013Float8_e4m3fnEEE,@object
	.size		_ZN60_INTERNAL_de40a11c_29_fused_silu_mul_block_quant_cu_2e6c210c16quant_type_max_vIN3c1013Float8_e4m3fnEEE,(_ZN60_INTERNAL_de40a11c_29_fused_silu_mul_block_quant_cu_2e6c210c16quant_type_max_vIaEE - _ZN60_INTERNAL_de40a11c_29_fused_silu_mul_block_quant_cu_2e6c210c16quant_type_max_vIN3c1013Float8_e4m3fnEEE)
_ZN60_INTERNAL_de40a11c_29_fused_silu_mul_block_quant_cu_2e6c210c16quant_type_max_vIN3c1013Float8_e4m3fnEEE:
        /*0000*/ 	.byte	0x7e
	.type		_ZN60_INTERNAL_de40a11c_29_fused_silu_mul_block_quant_cu_2e6c210c16quant_type_max_vIaEE,@object
	.size		_ZN60_INTERNAL_de40a11c_29_fused_silu_mul_block_quant_cu_2e6c210c16quant_type_max_vIaEE,(.L_1 - _ZN60_INTERNAL_de40a11c_29_fused_silu_mul_block_quant_cu_2e6c210c16quant_type_max_vIaEE)
_ZN60_INTERNAL_de40a11c_29_fused_silu_mul_block_quant_cu_2e6c210c16quant_type_max_vIaEE:
        /*0001*/ 	.byte	0x7f
.L_1:


//--------------------- .nv.shared._ZN4vllm35silu_and_mul_per_block_quant_kernelIN3c108BFloat16EaLb0ELi64EEEvPT0_PfPKT_PKfi --------------------------
	.section	.nv.shared._ZN4vllm35silu_and_mul_per_block_quant_kernelIN3c108BFloat16EaLb0ELi64EEEvPT0_PfPKT_PKfi,"aw",@nobits
	.sectionflags	@""
	.align	4
.nv.shared._ZN4vllm35silu_and_mul_per_block_quant_kernelIN3c108BFloat16EaLb0ELi64EEEvPT0_PfPKT_PKfi:
	.zero		256


//--------------------- .nv.global                --------------------------
	.section	.nv.global,"aw",@nobits
.nv.global:
	.type		_ZN60_INTERNAL_de40a11c_29_fused_silu_mul_block_quant_cu_2e6c210c4cuda3std3__48in_placeE,@object
	.size		_ZN60_INTERNAL_de40a11c_29_fused_silu_mul_block_quant_cu_2e6c210c4cuda3std3__48in_placeE,(_ZN60_INTERNAL_de40a11c_29_fused_silu_mul_block_quant_cu_2e6c210c4cuda3std6ranges3__45__cpo8distanceE - _ZN60_INTERNAL_de40a11c_29_fused_silu_mul_block_quant_cu_2e6c210c4cuda3std3__48in_placeE)
_ZN60_INTERNAL_de40a11c_29_fused_silu_mul_block_quant_cu_2e6c210c4cuda3std3__48in_placeE:
	.zero		1
	.type		_ZN60_INTERNAL_de40a11c_29_fused_silu_mul_block_quant_cu_2e6c210c4cuda3std6ranges3__45__cpo8distanceE,@object
	.size		_ZN60_INTERNAL_de40a11c_29_fused_silu_mul_block_quant_cu_2e6c210c4cuda3std6ranges3__45__cpo8distanceE,(_ZN60_INTERNAL_de40a11c_29_fused_silu_mul_block_quant_cu_2e6c210c4cuda3std3__45__cpo6cbeginE - _ZN60_INTERNAL_de40a11c_29_fused_silu_mul_block_quant_cu_2e6c210c4cuda3std6ranges3__45__cpo8distanceE)
_ZN60_INTERNAL_de40a11c_29_fused_silu_mul_block_quant_cu_2e6c210c4cuda3std6ranges3__45__cpo8distanceE:
	.zero		1
	.type		_ZN60_INTERNAL_de40a11c_29_fused_silu_mul_block_quant_cu_2e6c210c4cuda3std3__45__cpo6cbeginE,@object
	.size		_ZN60_INTERNAL_de40a11c_29_fused_silu_mul_block_quant_cu_2e6c210c4cuda3std3__45__cpo6cbeginE,(_ZN60_INTERNAL_de40a11c_29_fused_silu_mul_block_quant_cu_2e6c210c4cuda3std6ranges3__45__cpo7advanceE - _ZN60_INTERNAL_de40a11c_29_fused_silu_mul_block_quant_cu_2e6c210c4cuda3std3__45__cpo6cbeginE)
_ZN60_INTERNAL_de40a11c_29_fused_silu_mul_block_quant_cu_2e6c210c4cuda3std3__45__cpo6cbeginE:
	.zero		1
	.type		_ZN60_INTERNAL_de40a11c_29_fused_silu_mul_block_quant_cu_2e6c210c4cuda3std6ranges3__45__cpo7advanceE,@object
	.size		_ZN60_INTERNAL_de40a11c_29_fused_silu_mul_block_quant_cu_2e6c210c4cuda3std6ranges3__45__cpo7advanceE,(_ZN60_INTERNAL_de40a11c_29_fused_silu_mul_block_quant_cu_2e6c210c4cuda3std3__45__cpo7crbeginE - _ZN60_INTERNAL_de40a11c_29_fused_silu_mul_block_quant_cu_2e6c210c4cuda3std6ranges3__45__cpo7advanceE)
_ZN60_INTERNAL_de40a11c_29_fused_silu_mul_block_quant_cu_2e6c210c4cuda3std6ranges3__45__cpo7advanceE:
	.zero		1
	.type		_ZN60_INTERNAL_de40a11c_29_fused_silu_mul_block_quant_cu_2e6c210c4cuda3std3__45__cpo7crbeginE,@object
	.size		_ZN60_INTERNAL_de40a11c_29_fused_silu_mul_block_quant_cu_2e6c210c4cuda3std3__45__cpo7crbeginE,(_ZN60_INTERNAL_de40a11c_29_fused_silu_mul_block_quant_cu_2e6c210c4cuda3std6ranges3__45__cpo4dataE - _ZN60_INTERNAL_de40a11c_29_fused_silu_mul_block_quant_cu_2e6c210c4cuda3std3__45__cpo7crbeginE)
_ZN60_INTERNAL_de40a11c_29_fused_silu_mul_block_quant_cu_2e6c210c4cuda3std3__45__cpo7crbeginE:
	.zero		1
	.type		_ZN60_INTERNAL_de40a11c_29_fused_silu_mul_block_quant_cu_2e6c210c4cuda3std6ranges3__45__cpo4dataE,@object
	.size		_ZN60_INTERNAL_de40a11c_29_fused_silu_mul_block_quant_cu_2e6c210c4cuda3std6ranges3__45__cpo4dataE,(_ZN60_INTERNAL_de40a11c_29_fused_silu_mul_block_quant_cu_2e6c210c4cuda3std6ranges3__45__cpo5beginE - _ZN60_INTERNAL_de40a11c_29_fused_silu_mul_block_quant_cu_2e6c210c4cuda3std6ranges3__45__cpo4dataE)
_ZN60_INTERNAL_de40a11c_29_fused_silu_mul_block_quant_cu_2e6c210c4cuda3std6ranges3__45__cpo4dataE:
	.zero		1
	.type		_ZN60_INTERNAL_de40a11c_29_fused_silu_mul_block_quant_cu_2e6c210c4cuda3std6ranges3__45__cpo5beginE,@object
	.size		_ZN60_INTERNAL_de40a11c_29_fused_silu_mul_block_quant_cu_2e6c210c4cuda3std6ranges3__45__cpo5beginE,(_ZN60_INTERNAL_de40a11c_29_fused_silu_mul_block_quant_cu_2e6c210c4cuda3std3__462_GLOBAL__N__de40a11c_29_fused_silu_mul_block_quant_cu_2e6c210c6ignoreE - _ZN60_INTERNAL_de40a11c_29_fused_silu_mul_block_quant_cu_2e6c210c4cuda3std6ranges3__45__cpo5beginE)
_ZN60_INTERNAL_de40a11c_29_fused_silu_mul_block_quant_cu_2e6c210c4cuda3std6ranges3__45__cpo5beginE:
	.zero		1
	.type		_ZN60_INTERNAL_de40a11c_29_fused_silu_mul_block_quant_cu_2e6c210c4cuda3std3__462_GLOBAL__N__de40a11c_29_fused_silu_mul_block_quant_cu_2e6c210c6ignoreE,@object
	.size		_ZN60_INTERNAL_de40a11c_29_fused_silu_mul_block_quant_cu_2e6c210c4cuda3std3__462_GLOBAL__N__de40a11c_29_fused_silu_mul_block_quant_cu_2e6c210c6ignoreE,(_ZN60_INTERNAL_de40a11c_29_fused_silu_mul_block_quant_cu_2e6c210c4cuda3std6ranges3__45__cpo4sizeE - _ZN60_INTERNAL_de40a11c_29_fused_silu_mul_block_quant_cu_2e6c210c4cuda3std3__462_GLOBAL__N__de40a11c_29_fused_silu_mul_block_quant_cu_2e6c210c6ignoreE)
_ZN60_INTERNAL_de40a11c_29_fused_silu_mul_block_quant_cu_2e6c210c4cuda3std3__462_GLOBAL__N__de40a11c_29_fused_silu_mul_block_quant_cu_2e6c210c6ignoreE:
	.zero		1
	.type		_ZN60_INTERNAL_de40a11c_29_fused_silu_mul_block_quant_cu_2e6c210c4cuda3std6ranges3__45__cpo4sizeE,@object
	.size		_ZN60_INTERNAL_de40a11c_29_fused_silu_mul_block_quant_cu_2e6c210c4cuda3std6ranges3__45__cpo4sizeE,(_ZN60_INTERNAL_de40a11c_29_fused_silu_mul_block_quant_cu_2e6c210c4cuda3std3__45__cpo5beginE - _ZN60_INTERNAL_de40a11c_29_fused_silu_mul_block_quant_cu_2e6c210c4cuda3std6ranges3__45__cpo4sizeE)
_ZN60_INTERNAL_de40a11c_29_fused_silu_mul_block_quant_cu_2e6c210c4cuda3std6ranges3__45__cpo4sizeE:
	.zero		1
	.type		_ZN60_INTERNAL_de40a11c_29_fused_silu_mul_block_quant_cu_2e6c210c4cuda3std3__45__cpo5beginE,@object
	.size		_ZN60_INTERNAL_de40a11c_29_fused_silu_mul_block_quant_cu_2e6c210c4cuda3std3__45__cpo5beginE,(_ZN60_INTERNAL_de40a11c_29_fused_silu_mul_block_quant_cu_2e6c210c4cuda3std6ranges3__45__cpo6cbeginE - _ZN60_INTERNAL_de40a11c_29_fused_silu_mul_block_quant_cu_2e6c210c4cuda3std3__45__cpo5beginE)
_ZN60_INTERNAL_de40a11c_29_fused_silu_mul_block_quant_cu_2e6c210c4cuda3std3__45__cpo5beginE:
	.zero		1
	.type		_ZN60_INTERNAL_de40a11c_29_fused_silu_mul_block_quant_cu_2e6c210c4cuda3std6ranges3__45__cpo6cbeginE,@object
	.size		_ZN60_INTERNAL_de40a11c_29_fused_silu_mul_block_quant_cu_2e6c210c4cuda3std6ranges3__45__cpo6cbeginE,(_ZN60_INTERNAL_de40a11c_29_fused_silu_mul_block_quant_cu_2e6c210c4cuda3std3__45__cpo6rbeginE - _ZN60_INTERNAL_de40a11c_29_fused_silu_mul_block_quant_cu_2e6c210c4cuda3std6ranges3__45__cpo6cbeginE)
_ZN60_INTERNAL_de40a11c_29_fused_silu_mul_block_quant_cu_2e6c210c4cuda3std6ranges3__45__cpo6cbeginE:
	.zero		1
	.type		_ZN60_INTERNAL_de40a11c_29_fused_silu_mul_block_quant_cu_2e6c210c4cuda3std3__45__cpo6rbeginE,@object
	.size		_ZN60_INTERNAL_de40a11c_29_fused_silu_mul_block_quant_cu_2e6c210c4cuda3std3__45__cpo6rbeginE,(_ZN60_INTERNAL_de40a11c_29_fused_silu_mul_block_quant_cu_2e6c210c4cuda3std6ranges3__45__cpo4nextE - _ZN60_INTERNAL_de40a11c_29_fused_silu_mul_block_quant_cu_2e6c210c4cuda3std3__45__cpo6rbeginE)
_ZN60_INTERNAL_de40a11c_29_fused_silu_mul_block_quant_cu_2e6c210c4cuda3std3__45__cpo6rbeginE:
	.zero		1
	.type		_ZN60_INTERNAL_de40a11c_29_fused_silu_mul_block_quant_cu_2e6c210c4cuda3std6ranges3__45__cpo4nextE,@object
	.size		_ZN60_INTERNAL_de40a11c_29_fused_silu_mul_block_quant_cu_2e6c210c4cuda3std6ranges3__45__cpo4nextE,(_ZN60_INTERNAL_de40a11c_29_fused_silu_mul_block_quant_cu_2e6c210c4cuda3std6ranges3__45__cpo4swapE - _ZN60_INTERNAL_de40a11c_29_fused_silu_mul_block_quant_cu_2e6c210c4cuda3std6ranges3__45__cpo4nextE)
_ZN60_INTERNAL_de40a11c_29_fused_silu_mul_block_quant_cu_2e6c210c4cuda3std6ranges3__45__cpo4nextE:
	.zero		1
	.type		_ZN60_INTERNAL_de40a11c_29_fused_silu_mul_block_quant_cu_2e6c210c4cuda3std6ranges3__45__cpo4swapE,@object
	.size		_ZN60_INTERNAL_de40a11c_29_fused_silu_mul_block_quant_cu_2e6c210c4cuda3std6ranges3__45__cpo4swapE,(_ZN60_INTERNAL_de40a11c_29_fused_silu_mul_block_quant_cu_2e6c210c4cuda3std3__420unreachable_sentinelE - _ZN60_INTERNAL_de40a11c_29_fused_silu_mul_block_quant_cu_2e6c210c4cuda3std6ranges3__45__cpo4swapE)
_ZN60_INTERNAL_de40a11c_29_fused_silu_mul_block_quant_cu_2e6c210c4cuda3std6ranges3__45__cpo4swapE:
	.zero		1
	.type		_ZN60_INTERNAL_de40a11c_29_fused_silu_mul_block_quant_cu_2e6c210c4cuda3std3__420unreachable_sentinelE,@object
	.size		_ZN60_INTERNAL_de40a11c_29_fused_silu_mul_block_quant_cu_2e6c210c4cuda3std3__420unreachable_sentinelE,(_ZN60_INTERNAL_de40a11c_29_fused_silu_mul_block_quant_cu_2e6c210c6thrust23THRUST_300001_SM_800_NS6system6detail10sequential3seqE - _ZN60_INTERNAL_de40a11c_29_fused_silu_mul_block_quant_cu_2e6c210c4cuda3std3__420unreachable_sentinelE)
_ZN60_INTERNAL_de40a11c_29_fused_silu_mul_block_quant_cu_2e6c210c4cuda3std3__420unreachable_sentinelE:
	.zero		1
	.type		_ZN60_INTERNAL_de40a11c_29_fused_silu_mul_block_quant_cu_2e6c210c6thrust23THRUST_300001_SM_800_NS6system6detail10sequential3seqE,@object
	.size		_ZN60_INTERNAL_de40a11c_29_fused_silu_mul_block_quant_cu_2e6c210c6thrust23THRUST_300001_SM_800_NS6system6detail10sequential3seqE,(_ZN60_INTERNAL_de40a11c_29_fused_silu_mul_block_quant_cu_2e6c210c4cuda3std3__45__cpo4cendE - _ZN60_INTERNAL_de40a11c_29_fused_silu_mul_block_quant_cu_2e6c210c6thrust23THRUST_300001_SM_800_NS6system6detail10sequential3seqE)
_ZN60_INTERNAL_de40a11c_29_fused_silu_mul_block_quant_cu_2e6c210c6thrust23THRUST_300001_SM_800_NS6system6detail10sequential3seqE:
	.zero		1
	.type		_ZN60_INTERNAL_de40a11c_29_fused_silu_mul_block_quant_cu_2e6c210c4cuda3std3__45__cpo4cendE,@object
	.size		_ZN60_INTERNAL_de40a11c_29_fused_silu_mul_block_quant_cu_2e6c210c4cuda3std3__45__cpo4cendE,(_ZN60_INTERNAL_de40a11c_29_fused_silu_mul_block_quant_cu_2e6c210c4cuda3std6ranges3__45__cpo9iter_swapE - _ZN60_INTERNAL_de40a11c_29_fused_silu_mul_block_quant_cu_2e6c210c4cuda3std3__45__cpo4cendE)
_ZN60_INTERNAL_de40a11c_29_fused_silu_mul_block_quant_cu_2e6c210c4cuda3std3__45__cpo4cendE:
	.zero		1
	.type		_ZN60_INTERNAL_de40a11c_29_fused_silu_mul_block_quant_cu_2e6c210c4cuda3std6ranges3__45__cpo9iter_swapE,@object
	.size		_ZN60_INTERNAL_de40a11c_29_fused_silu_mul_block_quant_cu_2e6c210c4cuda3std6ranges3__45__cpo9iter_swapE,(_ZN60_INTERNAL_de40a11c_29_fused_silu_mul_block_quant_cu_2e6c210c4cuda3std3__45__cpo5crendE - _ZN60_INTERNAL_de40a11c_29_fused_silu_mul_block_quant_cu_2e6c210c4cuda3std6ranges3__45__cpo9iter_swapE)
_ZN60_INTERNAL_de40a11c_29_fused_silu_mul_block_quant_cu_2e6c210c4cuda3std6ranges3__45__cpo9iter_swapE:
	.zero		1
	.type		_ZN60_INTERNAL_de40a11c_29_fused_silu_mul_block_quant_cu_2e6c210c4cuda3std3__45__cpo5crendE,@object
	.size		_ZN60_INTERNAL_de40a11c_29_fused_silu_mul_block_quant_cu_2e6c210c4cuda3std3__45__cpo5crendE,(_ZN60_INTERNAL_de40a11c_29_fused_silu_mul_block_quant_cu_2e6c210c4cuda3std6ranges3__45__cpo5cdataE - _ZN60_INTERNAL_de40a11c_29_fused_silu_mul_block_quant_cu_2e6c210c4cuda3std3__45__cpo5crendE)
_ZN60_INTERNAL_de40a11c_29_fused_silu_mul_block_quant_cu_2e6c210c4cuda3std3__45__cpo5crendE:
	.zero		1
	.type		_ZN60_INTERNAL_de40a11c_29_fused_silu_mul_block_quant_cu_2e6c210c4cuda3std6ranges3__45__cpo5cdataE,@object
	.size		_ZN60_INTERNAL_de40a11c_29_fused_silu_mul_block_quant_cu_2e6c210c4cuda3std6ranges3__45__cpo5cdataE,(_ZN60_INTERNAL_de40a11c_29_fused_silu_mul_block_quant_cu_2e6c210c4cuda3std6ranges3__45__cpo3endE - _ZN60_INTERNAL_de40a11c_29_fused_silu_mul_block_quant_cu_2e6c210c4cuda3std6ranges3__45__cpo5cdataE)
_ZN60_INTERNAL_de40a11c_29_fused_silu_mul_block_quant_cu_2e6c210c4cuda3std6ranges3__45__cpo5cdataE:
	.zero		1
	.type		_ZN60_INTERNAL_de40a11c_29_fused_silu_mul_block_quant_cu_2e6c210c4cuda3std6ranges3__45__cpo3endE,@object
	.size		_ZN60_INTERNAL_de40a11c_29_fused_silu_mul_block_quant_cu_2e6c210c4cuda3std6ranges3__45__cpo3endE,(_ZN60_INTERNAL_de40a11c_29_fused_silu_mul_block_quant_cu_2e6c210c4cuda3std3__419piecewise_constructE - _ZN60_INTERNAL_de40a11c_29_fused_silu_mul_block_quant_cu_2e6c210c4cuda3std6ranges3__45__cpo3endE)
_ZN60_INTERNAL_de40a11c_29_fused_silu_mul_block_quant_cu_2e6c210c4cuda3std6ranges3__45__cpo3endE:
	.zero		1
	.type		_ZN60_INTERNAL_de40a11c_29_fused_silu_mul_block_quant_cu_2e6c210c4cuda3std3__419piecewise_constructE,@object
	.size		_ZN60_INTERNAL_de40a11c_29_fused_silu_mul_block_quant_cu_2e6c210c4cuda3std3__419piecewise_constructE,(_ZN60_INTERNAL_de40a11c_29_fused_silu_mul_block_quant_cu_2e6c210c4cuda3std6ranges3__45__cpo5ssizeE - _ZN60_INTERNAL_de40a11c_29_fused_silu_mul_block_quant_cu_2e6c210c4cuda3std3__419piecewise_constructE)
_ZN60_INTERNAL_de40a11c_29_fused_silu_mul_block_quant_cu_2e6c210c4cuda3std3__419piecewise_constructE:
	.zero		1
	.type		_ZN60_INTERNAL_de40a11c_29_fused_silu_mul_block_quant_cu_2e6c210c4cuda3std6ranges3__45__cpo5ssizeE,@object
	.size		_ZN60_INTERNAL_de40a11c_29_fused_silu_mul_block_quant_cu_2e6c210c4cuda3std6ranges3__45__cpo5ssizeE,(_ZN60_INTERNAL_de40a11c_29_fused_silu_mul_block_quant_cu_2e6c210c4cuda3std3__45__cpo3endE - _ZN60_INTERNAL_de40a11c_29_fused_silu_mul_block_quant_cu_2e6c210c4cuda3std6ranges3__45__cpo5ssizeE)
_ZN60_INTERNAL_de40a11c_29_fused_silu_mul_block_quant_cu_2e6c210c4cuda3std6ranges3__45__cpo5ssizeE:
	.zero		1
	.type		_ZN60_INTERNAL_de40a11c_29_fused_silu_mul_block_quant_cu_2e6c210c4cuda3std3__45__cpo3endE,@object
	.size		_ZN60_INTERNAL_de40a11c_29_fused_silu_mul_block_quant_cu_2e6c210c4cuda3std3__45__cpo3endE,(_ZN60_INTERNAL_de40a11c_29_fused_silu_mul_block_quant_cu_2e6c210c4cuda3std6ranges3__45__cpo4cendE - _ZN60_INTERNAL_de40a11c_29_fused_silu_mul_block_quant_cu_2e6c210c4cuda3std3__45__cpo3endE)
_ZN60_INTERNAL_de40a11c_29_fused_silu_mul_block_quant_cu_2e6c210c4cuda3std3__45__cpo3endE:
	.zero		1
	.type		_ZN60_INTERNAL_de40a11c_29_fused_silu_mul_block_quant_cu_2e6c210c4cuda3std6ranges3__45__cpo4cendE,@object
	.size		_ZN60_INTERNAL_de40a11c_29_fused_silu_mul_block_quant_cu_2e6c210c4cuda3std6ranges3__45__cpo4cendE,(_ZN60_INTERNAL_de40a11c_29_fused_silu_mul_block_quant_cu_2e6c210c4cuda3std3__45__cpo4rendE - _ZN60_INTERNAL_de40a11c_29_fused_silu_mul_block_quant_cu_2e6c210c4cuda3std6ranges3__45__cpo4cendE)
_ZN60_INTERNAL_de40a11c_29_fused_silu_mul_block_quant_cu_2e6c210c4cuda3std6ranges3__45__cpo4cendE:
	.zero		1
	.type		_ZN60_INTERNAL_de40a11c_29_fused_silu_mul_block_quant_cu_2e6c210c4cuda3std3__45__cpo4rendE,@object
	.size		_ZN60_INTERNAL_de40a11c_29_fused_silu_mul_block_quant_cu_2e6c210c4cuda3std3__45__cpo4rendE,(_ZN60_INTERNAL_de40a11c_29_fused_silu_mul_block_quant_cu_2e6c210c4cuda3std6ranges3__45__cpo4prevE - _ZN60_INTERNAL_de40a11c_29_fused_silu_mul_block_quant_cu_2e6c210c4cuda3std3__45__cpo4rendE)
_ZN60_INTERNAL_de40a11c_29_fused_silu_mul_block_quant_cu_2e6c210c4cuda3std3__45__cpo4rendE:
	.zero		1
	.type		_ZN60_INTERNAL_de40a11c_29_fused_silu_mul_block_quant_cu_2e6c210c4cuda3std6ranges3__45__cpo4prevE,@object
	.size		_ZN60_INTERNAL_de40a11c_29_fused_silu_mul_block_quant_cu_2e6c210c4cuda3std6ranges3__45__cpo4prevE,(_ZN60_INTERNAL_de40a11c_29_fused_silu_mul_block_quant_cu_2e6c210c4cuda3std6ranges3__45__cpo9iter_moveE - _ZN60_INTERNAL_de40a11c_29_fused_silu_mul_block_quant_cu_2e6c210c4cuda3std6ranges3__45__cpo4prevE)
_ZN60_INTERNAL_de40a11c_29_fused_silu_mul_block_quant_cu_2e6c210c4cuda3std6ranges3__45__cpo4prevE:
	.zero		1
	.type		_ZN60_INTERNAL_de40a11c_29_fused_silu_mul_block_quant_cu_2e6c210c4cuda3std6ranges3__45__cpo9iter_moveE,@object
	.size		_ZN60_INTERNAL_de40a11c_29_fused_silu_mul_block_quant_cu_2e6c210c4cuda3std6ranges3__45__cpo9iter_moveE,(.L_15 - _ZN60_INTERNAL_de40a11c_29_fused_silu_mul_block_quant_cu_2e6c210c4cuda3std6ranges3__45__cpo9iter_moveE)
_ZN60_INTERNAL_de40a11c_29_fused_silu_mul_block_quant_cu_2e6c210c4cuda3std6ranges3__45__cpo9iter_moveE:
	.zero		1
.L_15:


//--------------------- .nv.shared._ZN4vllm35silu_and_mul_per_block_quant_kernelIN3c108BFloat16EaLb1ELi64EEEvPT0_PfPKT_PKfi --------------------------
	.section	.nv.shared._ZN4vllm35silu_and_mul_per_block_quant_kernelIN3c108BFloat16EaLb1ELi64EEEvPT0_PfPKT_PKfi,"aw",@nobits
	.sectionflags	@""
	.align	4
.nv.shared._ZN4vllm35silu_and_mul_per_block_quant_kernelIN3c108BFloat16EaLb1ELi64EEEvPT0_PfPKT_PKfi:
	.zero		256


//--------------------- .nv.shared._ZN4vllm35silu_and_mul_per_block_quant_kernelIN3c108BFloat16EaLb0ELi128EEEvPT0_PfPKT_PKfi --------------------------
	.section	.nv.shared._ZN4vllm35silu_and_mul_per_block_quant_kernelIN3c108BFloat16EaLb0ELi128EEEvPT0_PfPKT_PKfi,"aw",@nobits
	.sectionflags	@""
	.align	4
.nv.shared._ZN4vllm35silu_and_mul_per_block_quant_kernelIN3c108BFloat16EaLb0ELi128EEEvPT0_PfPKT_PKfi:
	.zero		512


//--------------------- .nv.shared._ZN4vllm35silu_and_mul_per_block_quant_kernelIN3c108BFloat16EaLb1ELi128EEEvPT0_PfPKT_PKfi --------------------------
	.section	.nv.shared._ZN4vllm35silu_and_mul_per_block_quant_kernelIN3c108BFloat16EaLb1ELi128EEEvPT0_PfPKT_PKfi,"aw",@nobits
	.sectionflags	@""
	.align	4
.nv.shared._ZN4vllm35silu_and_mul_per_block_quant_kernelIN3c108BFloat16EaLb1ELi128EEEvPT0_PfPKT_PKfi:
	.zero		512


//--------------------- .nv.shared._ZN4vllm35silu_and_mul_per_block_quant_kernelIN3c108BFloat16ENS1_13Float8_e4m3fnELb0ELi64EEEvPT0_PfPKT_PKfi --------------------------
	.section	.nv.shared._ZN4vllm35silu_and_mul_per_block_quant_kernelIN3c108BFloat16ENS1_13Float8_e4m3fnELb0ELi64EEEvPT0_PfPKT_PKfi,"aw",@nobits
	.sectionflags	@""
	.align	4
.nv.shared._ZN4vllm35silu_and_mul_per_block_quant_kernelIN3c108BFloat16ENS1_13Float8_e4m3fnELb0ELi64EEEvPT0_PfPKT_PKfi:
	.zero		256


//--------------------- .nv.shared._ZN4vllm35silu_and_mul_per_block_quant_kernelIN3c108BFloat16ENS1_13Float8_e4m3fnELb1ELi64EEEvPT0_PfPKT_PKfi --------------------------
	.section	.nv.shared._ZN4vllm35silu_and_mul_per_block_quant_kernelIN3c108BFloat16ENS1_13Float8_e4m3fnELb1ELi64EEEvPT0_PfPKT_PKfi,"aw",@nobits
	.sectionflags	@""
	.align	4
.nv.shared._ZN4vllm35silu_and_mul_per_block_quant_kernelIN3c108BFloat16ENS1_13Float8_e4m3fnELb1ELi64EEEvPT0_PfPKT_PKfi:
	.zero		256


//--------------------- .nv.shared._ZN4vllm35silu_and_mul_per_block_quant_kernelIN3c108BFloat16ENS1_13Float8_e4m3fnELb0ELi128EEEvPT0_PfPKT_PKfi --------------------------
	.section	.nv.shared._ZN4vllm35silu_and_mul_per_block_quant_kernelIN3c108BFloat16ENS1_13Float8_e4m3fnELb0ELi128EEEvPT0_PfPKT_PKfi,"aw",@nobits
	.sectionflags	@""
	.align	4
.nv.shared._ZN4vllm35silu_and_mul_per_block_quant_kernelIN3c108BFloat16ENS1_13Float8_e4m3fnELb0ELi128EEEvPT0_PfPKT_PKfi:
	.zero		512


//--------------------- .nv.shared._ZN4vllm35silu_and_mul_per_block_quant_kernelIN3c108BFloat16ENS1_13Float8_e4m3fnELb1ELi128EEEvPT0_PfPKT_PKfi --------------------------
	.section	.nv.shared._ZN4vllm35silu_and_mul_per_block_quant_kernelIN3c108BFloat16ENS1_13Float8_e4m3fnELb1ELi128EEEvPT0_PfPKT_PKfi,"aw",@nobits
	.sectionflags	@""
	.align	4
.nv.shared._ZN4vllm35silu_and_mul_per_block_quant_kernelIN3c108BFloat16ENS1_13Float8_e4m3fnELb1ELi128EEEvPT0_PfPKT_PKfi:
	.zero		512


//--------------------- .nv.shared._ZN4vllm35silu_and_mul_per_block_quant_kernelIN3c104HalfEaLb0ELi64EEEvPT0_PfPKT_PKfi --------------------------
	.section	.nv.shared._ZN4vllm35silu_and_mul_per_block_quant_kernelIN3c104HalfEaLb0ELi64EEEvPT0_PfPKT_PKfi,"aw",@nobits
	.sectionflags	@""
	.align	4
.nv.shared._ZN4vllm35silu_and_mul_per_block_quant_kernelIN3c104HalfEaLb0ELi64EEEvPT0_PfPKT_PKfi:
	.zero		256


//--------------------- .nv.shared._ZN4vllm35silu_and_mul_per_block_quant_kernelIN3c104HalfEaLb1ELi64EEEvPT0_PfPKT_PKfi --------------------------
	.section	.nv.shared._ZN4vllm35silu_and_mul_per_block_quant_kernelIN3c104HalfEaLb1ELi64EEEvPT0_PfPKT_PKfi,"aw",@nobits
	.sectionflags	@""
	.align	4
.nv.shared._ZN4vllm35silu_and_mul_per_block_quant_kernelIN3c104HalfEaLb1ELi64EEEvPT0_PfPKT_PKfi:
	.zero		256


//--------------------- .nv.shared._ZN4vllm35silu_and_mul_per_block_quant_kernelIN3c104HalfEaLb0ELi128EEEvPT0_PfPKT_PKfi --------------------------
	.section	.nv.shared._ZN4vllm35silu_and_mul_per_block_quant_kernelIN3c104HalfEaLb0ELi128EEEvPT0_PfPKT_PKfi,"aw",@nobits
	.sectionflags	@""
	.align	4
.nv.shared._ZN4vllm35silu_and_mul_per_block_quant_kernelIN3c104HalfEaLb0ELi128EEEvPT0_PfPKT_PKfi:
	.zero		512


//--------------------- .nv.shared._ZN4vllm35silu_and_mul_per_block_quant_kernelIN3c104HalfEaLb1ELi128EEEvPT0_PfPKT_PKfi --------------------------
	.section	.nv.shared._ZN4vllm35silu_and_mul_per_block_quant_kernelIN3c104HalfEaLb1ELi128EEEvPT0_PfPKT_PKfi,"aw",@nobits
	.sectionflags	@""
	.align	4
.nv.shared._ZN4vllm35silu_and_mul_per_block_quant_kernelIN3c104HalfEaLb1ELi128EEEvPT0_PfPKT_PKfi:
	.zero		512


//--------------------- .nv.shared._ZN4vllm35silu_and_mul_per_block_quant_kernelIN3c104HalfENS1_13Float8_e4m3fnELb0ELi64EEEvPT0_PfPKT_PKfi --------------------------
	.section	.nv.shared._ZN4vllm35silu_and_mul_per_block_quant_kernelIN3c104HalfENS1_13Float8_e4m3fnELb0ELi64EEEvPT0_PfPKT_PKfi,"aw",@nobits
	.sectionflags	@""
	.align	4
.nv.shared._ZN4vllm35silu_and_mul_per_block_quant_kernelIN3c104HalfENS1_13Float8_e4m3fnELb0ELi64EEEvPT0_PfPKT_PKfi:
	.zero		256


//--------------------- .nv.shared._ZN4vllm35silu_and_mul_per_block_quant_kernelIN3c104HalfENS1_13Float8_e4m3fnELb1ELi64EEEvPT0_PfPKT_PKfi --------------------------
	.section	.nv.shared._ZN4vllm35silu_and_mul_per_block_quant_kernelIN3c104HalfENS1_13Float8_e4m3fnELb1ELi64EEEvPT0_PfPKT_PKfi,"aw",@nobits
	.sectionflags	@""
	.align	4
.nv.shared._ZN4vllm35silu_and_mul_per_block_quant_kernelIN3c104HalfENS1_13Float8_e4m3fnELb1ELi64EEEvPT0_PfPKT_PKfi:
	.zero		256


//--------------------- .nv.shared._ZN4vllm35silu_and_mul_per_block_quant_kernelIN3c104HalfENS1_13Float8_e4m3fnELb0ELi128EEEvPT0_PfPKT_PKfi --------------------------
	.section	.nv.shared._ZN4vllm35silu_and_mul_per_block_quant_kernelIN3c104HalfENS1_13Float8_e4m3fnELb0ELi128EEEvPT0_PfPKT_PKfi,"aw",@nobits
	.sectionflags	@""
	.align	4
.nv.shared._ZN4vllm35silu_and_mul_per_block_quant_kernelIN3c104HalfENS1_13Float8_e4m3fnELb0ELi128EEEvPT0_PfPKT_PKfi:
	.zero		512


//--------------------- .nv.shared._ZN4vllm35silu_and_mul_per_block_quant_kernelIN3c104HalfENS1_13Float8_e4m3fnELb1ELi128EEEvPT0_PfPKT_PKfi --------------------------
	.section	.nv.shared._ZN4vllm35silu_and_mul_per_block_quant_kernelIN3c104HalfENS1_13Float8_e4m3fnELb1ELi128EEEvPT0_PfPKT_PKfi,"aw",@nobits
	.sectionflags	@""
	.align	4
.nv.shared._ZN4vllm35silu_and_mul_per_block_quant_kernelIN3c104HalfENS1_13Float8_e4m3fnELb1ELi128EEEvPT0_PfPKT_PKfi:
	.zero		512


//--------------------- .nv.shared._ZN4vllm35silu_and_mul_per_block_quant_kernelIfaLb0ELi64EEEvPT0_PfPKT_PKfi --------------------------
	.section	.nv.shared._ZN4vllm35silu_and_mul_per_block_quant_kernelIfaLb0ELi64EEEvPT0_PfPKT_PKfi,"aw",@nobits
	.sectionflags	@""
	.align	4
.nv.shared._ZN4vllm35silu_and_mul_per_block_quant_kernelIfaLb0ELi64EEEvPT0_PfPKT_PKfi:
	.zero		256


//--------------------- .nv.shared._ZN4vllm35silu_and_mul_per_block_quant_kernelIfaLb1ELi64EEEvPT0_PfPKT_PKfi --------------------------
	.section	.nv.shared._ZN4vllm35silu_and_mul_per_block_quant_kernelIfaLb1ELi64EEEvPT0_PfPKT_PKfi,"aw",@nobits
	.sectionflags	@""
	.align	4
.nv.shared._ZN4vllm35silu_and_mul_per_block_quant_kernelIfaLb1ELi64EEEvPT0_PfPKT_PKfi:
	.zero		256


//--------------------- .nv.shared._ZN4vllm35silu_and_mul_per_block_quant_kernelIfaLb0ELi128EEEvPT0_PfPKT_PKfi --------------------------
	.section	.nv.shared._ZN4vllm35silu_and_mul_per_block_quant_kernelIfaLb0ELi128EEEvPT0_PfPKT_PKfi,"aw",@nobits
	.sectionflags	@""
	.align	4
.nv.shared._ZN4vllm35silu_and_mul_per_block_quant_kernelIfaLb0ELi128EEEvPT0_PfPKT_PKfi:
	.zero		512


//--------------------- .nv.shared._ZN4vllm35silu_and_mul_per_block_quant_kernelIfaLb1ELi128EEEvPT0_PfPKT_PKfi --------------------------
	.section	.nv.shared._ZN4vllm35silu_and_mul_per_block_quant_kernelIfaLb1ELi128EEEvPT0_PfPKT_PKfi,"aw",@nobits
	.sectionflags	@""
	.align	4
.nv.shared._ZN4vllm35silu_and_mul_per_block_quant_kernelIfaLb1ELi128EEEvPT0_PfPKT_PKfi:
	.zero		512


//--------------------- .nv.shared._ZN4vllm35silu_and_mul_per_block_quant_kernelIfN3c1013Float8_e4m3fnELb0ELi64EEEvPT0_PfPKT_PKfi --------------------------
	.section	.nv.shared._ZN4vllm35silu_and_mul_per_block_quant_kernelIfN3c1013Float8_e4m3fnELb0ELi64EEEvPT0_PfPKT_PKfi,"aw",@nobits
	.sectionflags	@""
	.align	4
.nv.shared._ZN4vllm35silu_and_mul_per_block_quant_kernelIfN3c1013Float8_e4m3fnELb0ELi64EEEvPT0_PfPKT_PKfi:
	.zero		256


//--------------------- .nv.shared._ZN4vllm35silu_and_mul_per_block_quant_kernelIfN3c1013Float8_e4m3fnELb1ELi64EEEvPT0_PfPKT_PKfi --------------------------
	.section	.nv.shared._ZN4vllm35silu_and_mul_per_block_quant_kernelIfN3c1013Float8_e4m3fnELb1ELi64EEEvPT0_PfPKT_PKfi,"aw",@nobits
	.sectionflags	@""
	.align	4
.nv.shared._ZN4vllm35silu_and_mul_per_block_quant_kernelIfN3c1013Float8_e4m3fnELb1ELi64EEEvPT0_PfPKT_PKfi:
	.zero		256


//--------------------- .nv.shared._ZN4vllm35silu_and_mul_per_block_quant_kernelIfN3c1013Float8_e4m3fnELb0ELi128EEEvPT0_PfPKT_PKfi --------------------------
	.section	.nv.shared._ZN4vllm35silu_and_mul_per_block_quant_kernelIfN3c1013Float8_e4m3fnELb0ELi128EEEvPT0_PfPKT_PKfi,"aw",@nobits
	.sectionflags	@""
	.align	4
.nv.shared._ZN4vllm35silu_and_mul_per_block_quant_kernelIfN3c1013Float8_e4m3fnELb0ELi128EEEvPT0_PfPKT_PKfi:
	.zero		512


//--------------------- .nv.shared._ZN4vllm35silu_and_mul_per_block_quant_kernelIfN3c1013Float8_e4m3fnELb1ELi128EEEvPT0_PfPKT_PKfi --------------------------
	.section	.nv.shared._ZN4vllm35silu_and_mul_per_block_quant_kernelIfN3c1013Float8_e4m3fnELb1ELi128EEEvPT0_PfPKT_PKfi,"aw",@nobits
	.sectionflags	@""
	.align	4
.nv.shared._ZN4vllm35silu_and_mul_per_block_quant_kernelIfN3c1013Float8_e4m3fnELb1ELi128EEEvPT0_PfPKT_PKfi:
	.zero		512
